//
// Generated by NVIDIA NVVM Compiler
//
// Compiler Build ID: CL-36424714
// Cuda compilation tools, release 13.0, V13.0.88
// Based on NVVM 20.0.0
//

.version 9.0
.target sm_100
.address_size 64

	// .globl	_Z10initCurandP17curandStateXORWOWm
.global .align 4 .b8 precalc_xorwow_matrix[102400];
.global .align 4 .b8 precalc_xorwow_offset_matrix[102400];
.global .align 4 .b8 mrg32k3aM1[2304];
.global .align 4 .b8 mrg32k3aM2[2304];
.global .align 4 .b8 mrg32k3aM1SubSeq[2016];
.global .align 4 .b8 mrg32k3aM2SubSeq[2016];
.global .align 4 .b8 mrg32k3aM1Seq[2304];
.global .align 4 .b8 mrg32k3aM2Seq[2304];
.const .align 8 .b8 __cr_lgamma_table[72];
// _ZZ9bootstrapPdPiP17curandStateXORWOWE12partial_Sums has been demoted

.visible .entry _Z10initCurandP17curandStateXORWOWm(
	.param .u64 .ptr .align 1 _Z10initCurandP17curandStateXORWOWm_param_0,
	.param .u64 _Z10initCurandP17curandStateXORWOWm_param_1
)
{
	.reg .b32 	%r<19>;
	.reg .b64 	%rd<9>;

	ld.param.u64 	%rd1, [_Z10initCurandP17curandStateXORWOWm_param_0];
	ld.param.u64 	%rd2, [_Z10initCurandP17curandStateXORWOWm_param_1];
	cvta.to.global.u64 	%rd3, %rd1;
	mov.u32 	%r1, %tid.x;
	mov.u32 	%r2, %ctaid.x;
	mov.u32 	%r3, %ntid.x;
	mad.lo.s32 	%r4, %r2, %r3, %r1;
	cvt.s64.s32 	%rd4, %r4;
	add.s64 	%rd5, %rd2, %rd4;
	mul.wide.s32 	%rd6, %r4, 48;
	add.s64 	%rd7, %rd3, %rd6;
	cvt.u32.u64 	%r5, %rd5;
	xor.b32  	%r6, %r5, -1429050551;
	mul.lo.s32 	%r7, %r6, 1099087573;
	{ .reg .b32 tmp; mov.b64 {tmp, %r8}, %rd5; }
	xor.b32  	%r9, %r8, -136515619;
	mul.lo.s32 	%r10, %r9, -1703105765;
	add.s32 	%r11, %r7, %r10;
	add.s32 	%r12, %r11, 6615241;
	add.s32 	%r13, %r7, 123456789;
	st.global.v2.u32 	[%rd7], {%r12, %r13};
	xor.b32  	%r14, %r7, 362436069;
	add.s32 	%r15, %r10, 521288629;
	st.global.v2.u32 	[%rd7+8], {%r14, %r15};
	xor.b32  	%r16, %r10, 88675123;
	add.s32 	%r17, %r7, 5783321;
	st.global.v2.u32 	[%rd7+16], {%r16, %r17};
	mov.b32 	%r18, 0;
	st.global.v2.u32 	[%rd7+24], {%r18, %r18};
	st.global.u32 	[%rd7+32], %r18;
	mov.b64 	%rd8, 0;
	st.global.u64 	[%rd7+40], %rd8;
	ret;

}
	// .globl	_Z9bootstrapPdPiP17curandStateXORWOW
.visible .entry _Z9bootstrapPdPiP17curandStateXORWOW(
	.param .u64 .ptr .align 1 _Z9bootstrapPdPiP17curandStateXORWOW_param_0,
	.param .u64 .ptr .align 1 _Z9bootstrapPdPiP17curandStateXORWOW_param_1,
	.param .u64 .ptr .align 1 _Z9bootstrapPdPiP17curandStateXORWOW_param_2
)
{
	.reg .pred 	%p<9>;
	.reg .b32 	%r<122>;
	.reg .b32 	%f<16>;
	.reg .b64 	%rd<44>;
	.reg .b64 	%fd<4>;
	// demoted variable
	.shared .align 4 .b8 _ZZ9bootstrapPdPiP17curandStateXORWOWE12partial_Sums[16384];
	ld.param.u64 	%rd12, [_Z9bootstrapPdPiP17curandStateXORWOW_param_0];
	ld.param.u64 	%rd14, [_Z9bootstrapPdPiP17curandStateXORWOW_param_1];
	ld.param.u64 	%rd15, [_Z9bootstrapPdPiP17curandStateXORWOW_param_2];
	cvta.to.global.u64 	%rd1, %rd14;
	cvta.to.global.u64 	%rd16, %rd15;
	mov.u32 	%r1, %tid.x;
	mov.u32 	%r2, %ctaid.x;
	mov.u32 	%r3, %ntid.x;
	mad.lo.s32 	%r44, %r2, %r3, %r1;
	mul.wide.u32 	%rd17, %r44, 48;
	add.s64 	%rd2, %rd16, %rd17;
	add.s32 	%r45, %r1, %r3;
	sub.s32 	%r46, 11897025, %r45;
	div.u32 	%r47, %r46, %r3;
	add.s32 	%r48, %r47, 2;
	and.b32  	%r4, %r48, 3;
	ld.global.v2.u32 	{%r49, %r111}, [%rd2];
	ld.global.v2.u32 	{%r108, %r114}, [%rd2+16];
	ld.global.v2.u32 	{%r110, %r109}, [%rd2+8];
	and.b32  	%r120, %r48, 33554428;
	add.s32 	%r106, %r49, 724874;
	and.b32  	%r50, %r48, -4;
	neg.s32 	%r105, %r50;
	mov.b64 	%rd42, 0;
$L__BB1_1:
	mov.u32 	%r118, %r114;
	shr.u32 	%r51, %r111, 2;
	xor.b32  	%r52, %r51, %r111;
	st.global.v2.u32 	[%rd2+8], {%r109, %r108};
	shl.b32 	%r53, %r118, 4;
	shl.b32 	%r54, %r52, 1;
	xor.b32  	%r55, %r54, %r53;
	xor.b32  	%r56, %r55, %r52;
	xor.b32  	%r117, %r56, %r118;
	st.global.v2.u32 	[%rd2+16], {%r118, %r117};
	add.s32 	%r57, %r106, -362437;
	st.global.v2.u32 	[%rd2], {%r57, %r110};
	add.s32 	%r58, %r57, %r117;
	cvt.rn.f32.u32 	%f1, %r58;
	fma.rn.f32 	%f2, %f1, 0f2F800000, 0f2F000000;
	mul.f32 	%f3, %f2, 0f4B3588C2;
	cvt.rzi.s32.f32 	%r59, %f3;
	mul.wide.s32 	%rd18, %r59, 4;
	add.s64 	%rd19, %rd1, %rd18;
	ld.global.s32 	%rd20, [%rd19];
	add.s64 	%rd21, %rd42, %rd20;
	shr.u32 	%r60, %r110, 2;
	xor.b32  	%r61, %r60, %r110;
	st.global.v2.u32 	[%rd2+8], {%r108, %r118};
	shl.b32 	%r62, %r117, 4;
	shl.b32 	%r63, %r61, 1;
	xor.b32  	%r64, %r63, %r62;
	xor.b32  	%r65, %r64, %r61;
	xor.b32  	%r116, %r65, %r117;
	st.global.v2.u32 	[%rd2+16], {%r117, %r116};
	add.s32 	%r66, %r106, 724874;
	st.global.v2.u32 	[%rd2], {%r106, %r109};
	add.s32 	%r67, %r106, %r116;
	cvt.rn.f32.u32 	%f4, %r67;
	fma.rn.f32 	%f5, %f4, 0f2F800000, 0f2F000000;
	mul.f32 	%f6, %f5, 0f4B3588C2;
	cvt.rzi.s32.f32 	%r68, %f6;
	mul.wide.s32 	%rd22, %r68, 4;
	add.s64 	%rd23, %rd1, %rd22;
	ld.global.s32 	%rd24, [%rd23];
	add.s64 	%rd25, %rd21, %rd24;
	shr.u32 	%r69, %r109, 2;
	xor.b32  	%r70, %r69, %r109;
	st.global.v2.u32 	[%rd2+8], {%r118, %r117};
	shl.b32 	%r71, %r116, 4;
	shl.b32 	%r72, %r70, 1;
	xor.b32  	%r73, %r72, %r71;
	xor.b32  	%r74, %r73, %r70;
	xor.b32  	%r115, %r74, %r116;
	st.global.v2.u32 	[%rd2+16], {%r116, %r115};
	add.s32 	%r75, %r106, 362437;
	st.global.v2.u32 	[%rd2], {%r75, %r108};
	add.s32 	%r76, %r75, %r115;
	cvt.rn.f32.u32 	%f7, %r76;
	fma.rn.f32 	%f8, %f7, 0f2F800000, 0f2F000000;
	mul.f32 	%f9, %f8, 0f4B3588C2;
	cvt.rzi.s32.f32 	%r77, %f9;
	mul.wide.s32 	%rd26, %r77, 4;
	add.s64 	%rd27, %rd1, %rd26;
	ld.global.s32 	%rd28, [%rd27];
	add.s64 	%rd29, %rd25, %rd28;
	shr.u32 	%r78, %r108, 2;
	xor.b32  	%r79, %r78, %r108;
	st.global.v2.u32 	[%rd2+8], {%r117, %r116};
	shl.b32 	%r80, %r115, 4;
	shl.b32 	%r81, %r79, 1;
	xor.b32  	%r82, %r81, %r80;
	xor.b32  	%r83, %r82, %r79;
	xor.b32  	%r114, %r83, %r115;
	st.global.v2.u32 	[%rd2+16], {%r115, %r114};
	st.global.v2.u32 	[%rd2], {%r66, %r118};
	add.s32 	%r84, %r66, %r114;
	cvt.rn.f32.u32 	%f10, %r84;
	fma.rn.f32 	%f11, %f10, 0f2F800000, 0f2F000000;
	mul.f32 	%f12, %f11, 0f4B3588C2;
	cvt.rzi.s32.f32 	%r85, %f12;
	mul.wide.s32 	%rd30, %r85, 4;
	add.s64 	%rd31, %rd1, %rd30;
	ld.global.s32 	%rd32, [%rd31];
	add.s64 	%rd42, %rd29, %rd32;
	add.s32 	%r106, %r106, 1449748;
	add.s32 	%r105, %r105, 4;
	setp.ne.s32 	%p1, %r105, 0;
	mov.u32 	%r108, %r115;
	mov.u32 	%r109, %r116;
	mov.u32 	%r110, %r117;
	mov.u32 	%r111, %r118;
	@%p1 bra 	$L__BB1_1;
	setp.eq.s32 	%p2, %r4, 0;
	@%p2 bra 	$L__BB1_5;
	neg.s32 	%r112, %r4;
	add.s32 	%r113, %r106, -724874;
$L__BB1_4:
	.pragma "nounroll";
	mov.u32 	%r33, %r117;
	mov.u32 	%r117, %r116;
	mov.u32 	%r116, %r115;
	mov.u32 	%r115, %r114;
	shr.u32 	%r86, %r118, 2;
	xor.b32  	%r87, %r86, %r118;
	st.global.v2.u32 	[%rd2+8], {%r117, %r116};
	shl.b32 	%r88, %r115, 4;
	shl.b32 	%r89, %r87, 1;
	xor.b32  	%r90, %r89, %r88;
	xor.b32  	%r91, %r90, %r87;
	xor.b32  	%r114, %r91, %r115;
	st.global.v2.u32 	[%rd2+16], {%r115, %r114};
	add.s32 	%r113, %r113, 362437;
	st.global.v2.u32 	[%rd2], {%r113, %r33};
	add.s32 	%r92, %r113, %r114;
	cvt.rn.f32.u32 	%f13, %r92;
	fma.rn.f32 	%f14, %f13, 0f2F800000, 0f2F000000;
	mul.f32 	%f15, %f14, 0f4B3588C2;
	cvt.rzi.s32.f32 	%r93, %f15;
	mul.wide.s32 	%rd33, %r93, 4;
	add.s64 	%rd34, %rd1, %rd33;
	ld.global.s32 	%rd35, [%rd34];
	add.s64 	%rd42, %rd42, %rd35;
	add.s32 	%r120, %r120, 1;
	add.s32 	%r112, %r112, 1;
	setp.ne.s32 	%p3, %r112, 0;
	mov.u32 	%r118, %r33;
	@%p3 bra 	$L__BB1_4;
$L__BB1_5:
	cvt.u64.u32 	%rd8, %r120;
	and.b64  	%rd36, %rd42, -4294967296;
	setp.ne.s64 	%p4, %rd36, 0;
	@%p4 bra 	$L__BB1_7;
	cvt.u32.u64 	%r94, %rd8;
	cvt.u32.u64 	%r95, %rd42;
	div.u32 	%r96, %r95, %r94;
	cvt.u64.u32 	%rd43, %r96;
	bra.uni 	$L__BB1_8;
$L__BB1_7:
	div.s64 	%rd43, %rd42, %rd8;
$L__BB1_8:
	shl.b32 	%r97, %r1, 2;
	mov.u32 	%r98, _ZZ9bootstrapPdPiP17curandStateXORWOWE12partial_Sums;
	add.s32 	%r41, %r98, %r97;
	st.shared.u32 	[%r41], %rd43;
	bar.sync 	0;
	setp.lt.u32 	%p5, %r3, 2;
	@%p5 bra 	$L__BB1_13;
	mov.u32 	%r121, %r3;
$L__BB1_10:
	shr.u32 	%r43, %r121, 1;
	setp.ge.u32 	%p6, %r1, %r43;
	@%p6 bra 	$L__BB1_12;
	shl.b32 	%r99, %r43, 2;
	add.s32 	%r100, %r41, %r99;
	ld.shared.u32 	%r101, [%r100];
	ld.shared.u32 	%r102, [%r41];
	add.s32 	%r103, %r102, %r101;
	st.shared.u32 	[%r41], %r103;
$L__BB1_12:
	bar.sync 	0;
	setp.gt.u32 	%p7, %r121, 3;
	mov.u32 	%r121, %r43;
	@%p7 bra 	$L__BB1_10;
$L__BB1_13:
	setp.ne.s32 	%p8, %r1, 0;
	@%p8 bra 	$L__BB1_15;
	ld.shared.u32 	%r104, [_ZZ9bootstrapPdPiP17curandStateXORWOWE12partial_Sums];
	cvt.rn.f64.s32 	%fd1, %r104;
	cvt.rn.f64.u32 	%fd2, %r3;
	div.rn.f64 	%fd3, %fd1, %fd2;
	cvta.to.global.u64 	%rd37, %rd12;
	mul.wide.u32 	%rd38, %r2, 8;
	add.s64 	%rd39, %rd37, %rd38;
	st.global.f64 	[%rd39], %fd3;
$L__BB1_15:
	ret;

}


// ===== COMPILED SASS (sm_100) =====

	.target	sm_100

	.elftype	@"ET_EXEC"


//--------------------- .note.nv.tkinfo           --------------------------
	.section	.note.nv.tkinfo,"",@"SHT_NOTE"
	.sectionflags	@"SHF_NOTE_NV_TKINFO"
	.tkinfo
        /*0018*/ 	.word	0x00000002
        /*0030*/ 	.string	""
        /*0030*/ 	.string	"ptxas"
        /*0030*/ 	.string	"Cuda compilation tools, release 13.0, V13.0.88"
        /*0030*/ 	.string	"Build cuda_13.0.r13.0/compiler.36424714_0"
        /*0030*/ 	.string	"-arch sm_100 -m 64 "



//--------------------- .note.nv.cuinfo           --------------------------
	.section	.note.nv.cuinfo,"",@"SHT_NOTE"
	.sectionflags	@"SHF_NOTE_NV_CUINFO"
        /*0018*/ 	.short	0x0002
        /*001a*/ 	.short	0x0064
        /*001c*/ 	.short	0x0082
	.zero		2


//--------------------- .nv.info                  --------------------------
	.section	.nv.info,"",@"SHT_CUDA_INFO"
	.align	4


	//----- nvinfo : EIATTR_REGCOUNT
	.align		4
        /*0000*/ 	.byte	0x04, 0x2f
        /*0002*/ 	.short	(.L_10 - .L_9)
	.align		4
.L_9:
        /*0004*/ 	.word	index@(_Z10initCurandP17curandStateXORWOWm)
        /*0008*/ 	.word	0x0000000e


	//----- nvinfo : EIATTR_FRAME_SIZE
	.align		4
.L_10:
        /*000c*/ 	.byte	0x04, 0x11
        /*000e*/ 	.short	(.L_12 - .L_11)
	.align		4
.L_11:
        /*0010*/ 	.word	index@(_Z10initCurandP17curandStateXORWOWm)
        /*0014*/ 	.word	0x00000000


	//----- nvinfo : EIATTR_REGCOUNT
	.align		4
.L_12:
        /*0018*/ 	.byte	0x04, 0x2f
        /*001a*/ 	.short	(.L_14 - .L_13)
	.align		4
.L_13:
        /*001c*/ 	.word	index@(_Z9bootstrapPdPiP17curandStateXORWOW)
        /*0020*/ 	.word	0x00000020


	//----- nvinfo : EIATTR_FRAME_SIZE
	.align		4
.L_14:
        /*0024*/ 	.byte	0x04, 0x11
        /*0026*/ 	.short	(.L_16 - .L_15)
	.align		4
.L_15:
        /*0028*/ 	.word	index@($__internal_1_$__cuda_sm20_div_s64)
        /*002c*/ 	.word	0x00000000


	//----- nvinfo : EIATTR_FRAME_SIZE
	.align		4
.L_16:
        /*0030*/ 	.byte	0x04, 0x11
        /*0032*/ 	.short	(.L_18 - .L_17)
	.align		4
.L_17:
        /*0034*/ 	.word	index@($__internal_0_$__cuda_sm20_div_rn_f64_full)
        /*0038*/ 	.word	0x00000000


	//----- nvinfo : EIATTR_FRAME_SIZE
	.align		4
.L_18:
        /*003c*/ 	.byte	0x04, 0x11
        /*003e*/ 	.short	(.L_20 - .L_19)
	.align		4
.L_19:
        /*0040*/ 	.word	index@(_Z9bootstrapPdPiP17curandStateXORWOW)
        /*0044*/ 	.word	0x00000000


	//----- nvinfo : EIATTR_MIN_STACK_SIZE
	.align		4
.L_20:
        /*0048*/ 	.byte	0x04, 0x12
        /*004a*/ 	.short	(.L_22 - .L_21)
	.align		4
.L_21:
        /*004c*/ 	.word	index@(_Z9bootstrapPdPiP17curandStateXORWOW)
        /*0050*/ 	.word	0x00000000


	//----- nvinfo : EIATTR_MIN_STACK_SIZE
	.align		4
.L_22:
        /*0054*/ 	.byte	0x04, 0x12
        /*0056*/ 	.short	(.L_24 - .L_23)
	.align		4
.L_23:
        /*0058*/ 	.word	index@(_Z10initCurandP17curandStateXORWOWm)
        /*005c*/ 	.word	0x00000000
.L_24:


//--------------------- .nv.compat                --------------------------
	.section	.nv.compat,"",@"SHT_CUDA_COMPAT_INFO"
	.align	4
        /*0000*/ 	.byte	0x02, 0x09, 0x00, 0x00, 0x02, 0x02, 0x01, 0x00, 0x02, 0x05, 0x05, 0x00, 0x03, 0x07, 0x01, 0x01
        /*0010*/ 	.byte	0x02, 0x03, 0x00, 0x00, 0x02, 0x06, 0x01, 0x00, 0x04, 0x0b, 0x08, 0x00, 0x01, 0x00, 0x00, 0x00
        /*0020*/ 	.byte	0x00, 0x00, 0x00, 0x00


//--------------------- .nv.info._Z9bootstrapPdPiP17curandStateXORWOW --------------------------
	.section	.nv.info._Z9bootstrapPdPiP17curandStateXORWOW,"",@"SHT_CUDA_INFO"
	.sectionflags	@""
	.align	4


	//----- nvinfo : EIATTR_CUDA_API_VERSION
	.align		4
        /*0000*/ 	.byte	0x04, 0x37
        /*0002*/ 	.short	(.L_26 - .L_25)
.L_25:
        /*0004*/ 	.word	0x00000082


	//----- nvinfo : EIATTR_KPARAM_INFO
	.align		4
.L_26:
        /*0008*/ 	.byte	0x04, 0x17
        /*000a*/ 	.short	(.L_28 - .L_27)
.L_27:
        /*000c*/ 	.word	0x00000000
        /*0010*/ 	.short	0x0002
        /*0012*/ 	.short	0x0010
        /*0014*/ 	.byte	0x00, 0xf5, 0x21, 0x00


	//----- nvinfo : EIATTR_KPARAM_INFO
	.align		4
.L_28:
        /*0018*/ 	.byte	0x04, 0x17
        /*001a*/ 	.short	(.L_30 - .L_29)
.L_29:
        /*001c*/ 	.word	0x00000000
        /*0020*/ 	.short	0x0001
        /*0022*/ 	.short	0x0008
        /*0024*/ 	.byte	0x00, 0xf5, 0x21, 0x00


	//----- nvinfo : EIATTR_KPARAM_INFO
	.align		4
.L_30:
        /*0028*/ 	.byte	0x04, 0x17
        /*002a*/ 	.short	(.L_32 - .L_31)
.L_31:
        /*002c*/ 	.word	0x00000000
        /*0030*/ 	.short	0x0000
        /*0032*/ 	.short	0x0000
        /*0034*/ 	.byte	0x00, 0xf5, 0x21, 0x00


	//----- nvinfo : EIATTR_SPARSE_MMA_MASK
	.align		4
.L_32:
        /*0038*/ 	.byte	0x03, 0x50
        /*003a*/ 	.short	0x0000


	//----- nvinfo : EIATTR_MAXREG_COUNT
	.align		4
        /*003c*/ 	.byte	0x03, 0x1b
        /*003e*/ 	.short	0x00ff


	//----- nvinfo : EIATTR_NUM_BARRIERS
	.align		4
        /*0040*/ 	.byte	0x02, 0x4c
        /*0042*/ 	.byte	0x01
	.zero		1


	//----- nvinfo : EIATTR_MERCURY_ISA_VERSION
	.align		4
        /*0044*/ 	.byte	0x03, 0x5f
        /*0046*/ 	.short	0x0101


	//----- nvinfo : EIATTR_VRC_CTA_INIT_COUNT
	.align		4
        /*0048*/ 	.byte	0x02, 0x4a
	.zero		1
	.zero		1


	//----- nvinfo : EIATTR_EXIT_INSTR_OFFSETS
	.align		4
        /*004c*/ 	.byte	0x04, 0x1c
        /*004e*/ 	.short	(.L_34 - .L_33)


	//   ....[0]....
.L_33:
        /*0050*/ 	.word	0x00000df0


	//   ....[1]....
        /*0054*/ 	.word	0x00000fb0


	//----- nvinfo : EIATTR_CRS_STACK_SIZE
	.align		4
.L_34:
        /*0058*/ 	.byte	0x04, 0x1e
        /*005a*/ 	.short	(.L_36 - .L_35)
.L_35:
        /*005c*/ 	.word	0x00000000


	//----- nvinfo : EIATTR_CBANK_PARAM_SIZE
	.align		4
.L_36:
        /*0060*/ 	.byte	0x03, 0x19
        /*0062*/ 	.short	0x0018


	//----- nvinfo : EIATTR_PARAM_CBANK
	.align		4
        /*0064*/ 	.byte	0x04, 0x0a
        /*0066*/ 	.short	(.L_38 - .L_37)
	.align		4
.L_37:
        /*0068*/ 	.word	index@(.nv.constant0._Z9bootstrapPdPiP17curandStateXORWOW)
        /*006c*/ 	.short	0x0380
        /*006e*/ 	.short	0x0018


	//----- nvinfo : EIATTR_SW_WAR
	.align		4
.L_38:
        /*0070*/ 	.byte	0x04, 0x36
        /*0072*/ 	.short	(.L_40 - .L_39)
.L_39:
        /*0074*/ 	.word	0x00000008
.L_40:


//--------------------- .nv.info._Z10initCurandP17curandStateXORWOWm --------------------------
	.section	.nv.info._Z10initCurandP17curandStateXORWOWm,"",@"SHT_CUDA_INFO"
	.sectionflags	@""
	.align	4


	//----- nvinfo : EIATTR_CUDA_API_VERSION
	.align		4
        /*0000*/ 	.byte	0x04, 0x37
        /*0002*/ 	.short	(.L_42 - .L_41)
.L_41:
        /*0004*/ 	.word	0x00000082


	//----- nvinfo : EIATTR_KPARAM_INFO
	.align		4
.L_42:
        /*0008*/ 	.byte	0x04, 0x17
        /*000a*/ 	.short	(.L_44 - .L_43)
.L_43:
        /*000c*/ 	.word	0x00000000
        /*0010*/ 	.short	0x0001
        /*0012*/ 	.short	0x0008
        /*0014*/ 	.byte	0x00, 0xf0, 0x21, 0x00


	//----- nvinfo : EIATTR_KPARAM_INFO
	.align		4
.L_44:
        /*0018*/ 	.byte	0x04, 0x17
        /*001a*/ 	.short	(.L_46 - .L_45)
.L_45:
        /*001c*/ 	.word	0x00000000
        /*0020*/ 	.short	0x0000
        /*0022*/ 	.short	0x0000
        /*0024*/ 	.byte	0x00, 0xf5, 0x21, 0x00


	//----- nvinfo : EIATTR_SPARSE_MMA_MASK
	.align		4
.L_46:
        /*0028*/ 	.byte	0x03, 0x50
        /*002a*/ 	.short	0x0000


	//----- nvinfo : EIATTR_MAXREG_COUNT
	.align		4
        /*002c*/ 	.byte	0x03, 0x1b
        /*002e*/ 	.short	0x00ff


	//----- nvinfo : EIATTR_MERCURY_ISA_VERSION
	.align		4
        /*0030*/ 	.byte	0x03, 0x5f
        /*0032*/ 	.short	0x0101


	//----- nvinfo : EIATTR_VRC_CTA_INIT_COUNT
	.align		4
        /*0034*/ 	.byte	0x02, 0x4a
	.zero		1
	.zero		1


	//----- nvinfo : EIATTR_EXIT_INSTR_OFFSETS
	.align		4
        /*0038*/ 	.byte	0x04, 0x1c
        /*003a*/ 	.short	(.L_48 - .L_47)


	//   ....[0]....
.L_47:
        /*003c*/ 	.word	0x000001b0


	//----- nvinfo : EIATTR_CBANK_PARAM_SIZE
	.align		4
.L_48:
        /*0040*/ 	.byte	0x03, 0x19
        /*0042*/ 	.short	0x0010


	//----- nvinfo : EIATTR_PARAM_CBANK
	.align		4
        /*0044*/ 	.byte	0x04, 0x0a
        /*0046*/ 	.short	(.L_50 - .L_49)
	.align		4
.L_49:
        /*0048*/ 	.word	index@(.nv.constant0._Z10initCurandP17curandStateXORWOWm)
        /*004c*/ 	.short	0x0380
        /*004e*/ 	.short	0x0010


	//----- nvinfo : EIATTR_SW_WAR
	.align		4
.L_50:
        /*0050*/ 	.byte	0x04, 0x36
        /*0052*/ 	.short	(.L_52 - .L_51)
.L_51:
        /*0054*/ 	.word	0x00000008
.L_52:


//--------------------- .nv.callgraph             --------------------------
	.section	.nv.callgraph,"",@"SHT_CUDA_CALLGRAPH"
	.align	4
	.sectionentsize	8
	.align		4
        /*0000*/ 	.word	0x00000000
	.align		4
        /*0004*/ 	.word	0xffffffff
	.align		4
        /*0008*/ 	.word	0x00000000
	.align		4
        /*000c*/ 	.word	0xfffffffe
	.align		4
        /*0010*/ 	.word	0x00000000
	.align		4
        /*0014*/ 	.word	0xfffffffd
	.align		4
        /*0018*/ 	.word	0x00000000
	.align		4
        /*001c*/ 	.word	0xfffffffc


//--------------------- .nv.constant4             --------------------------
	.section	.nv.constant4,"a",@progbits
	.align	8
	.align		8
.nv.constant4:
        /*0000*/ 	.dword	precalc_xorwow_matrix
	.align		8
        /*0008*/ 	.dword	precalc_xorwow_offset_matrix
	.align		8
        /*0010*/ 	.dword	mrg32k3aM1
	.align		8
        /*0018*/ 	.dword	mrg32k3aM2
	.align		8
        /*0020*/ 	.dword	mrg32k3aM1SubSeq
	.align		8
        /*0028*/ 	.dword	mrg32k3aM2SubSeq
	.align		8
        /*0030*/ 	.dword	mrg32k3aM1Seq
	.align		8
        /*0038*/ 	.dword	mrg32k3aM2Seq


//--------------------- .nv.constant3             --------------------------
	.section	.nv.constant3,"a",@progbits
	.align	8
.nv.constant3:
	.type		__cr_lgamma_table,@object
	.size		__cr_lgamma_table,(.L_8 - __cr_lgamma_table)
__cr_lgamma_table:
        /*0000*/ 	.byte	0x00, 0x00, 0x00, 0x00, 0x00, 0x00, 0x00, 0x00, 0x00, 0x00, 0x00, 0x00, 0x00, 0x00, 0x00, 0x00
        /*0010*/ 	.byte	0xef, 0x39, 0xfa, 0xfe, 0x42, 0x2e, 0xe6, 0x3f, 0x02, 0x20, 0x2a, 0xfa, 0x0b, 0xab, 0xfc, 0x3f
        /*0020*/ 	.byte	0xf9, 0x2c, 0x92, 0x7c, 0xa7, 0x6c, 0x09, 0x40, 0xc9, 0x79, 0x44, 0x3c, 0x64, 0x26, 0x13, 0x40
        /*0030*/ 	.byte	0xca, 0x01, 0xcf, 0x3a, 0x27, 0x51, 0x1a, 0x40, 0x30, 0xcc, 0x2d, 0xf3, 0xe1, 0x0c, 0x21, 0x40
        /*0040*/ 	.byte	0x0d, 0xb7, 0xfc, 0x82, 0x8e, 0x35, 0x25, 0x40
.L_8:


//--------------------- .text._Z9bootstrapPdPiP17curandStateXORWOW --------------------------
	.section	.text._Z9bootstrapPdPiP17curandStateXORWOW,"ax",@progbits
	.align	128
        .global         _Z9bootstrapPdPiP17curandStateXORWOW
        .type           _Z9bootstrapPdPiP17curandStateXORWOW,@function
        .size           _Z9bootstrapPdPiP17curandStateXORWOW,(.L_x_19 - _Z9bootstrapPdPiP17curandStateXORWOW)
        .other          _Z9bootstrapPdPiP17curandStateXORWOW,@"STO_CUDA_ENTRY STV_DEFAULT"
_Z9bootstrapPdPiP17curandStateXORWOW:
.text._Z9bootstrapPdPiP17curandStateXORWOW:
[----:B------:R-:W-:Y:S01]  /*0000*/  LDC R1, c[0x0][0x37c] ;  /* 0x0000df00ff017b82 */ /* 0x000fe20000000800 */
[----:B------:R-:W0:Y:S07]  /*0010*/  S2R R0, SR_TID.X ;  /* 0x0000000000007919 */ /* 0x000e2e0000002100 */
[----:B------:R-:W0:Y:S01]  /*0020*/  LDC R5, c[0x0][0x360] ;  /* 0x0000d800ff057b82 */ /* 0x000e220000000800 */
[----:B------:R-:W1:Y:S01]  /*0030*/  LDCU.64 UR6, c[0x0][0x358] ;  /* 0x00006b00ff0677ac */ /* 0x000e620008000a00 */
[----:B------:R-:W0:Y:S06]  /*0040*/  S2R R3, SR_CTAID.X ;  /* 0x0000000000037919 */ /* 0x000e2c0000002500 */
[----:B------:R-:W2:Y:S01]  /*0050*/  LDC.64 R28, c[0x0][0x390] ;  /* 0x0000e400ff1c7b82 */ /* 0x000ea20000000a00 */
[----:B0-----:R-:W-:-:S04]  /*0060*/  IMAD R7, R3, R5, R0 ;  /* 0x0000000503077224 */ /* 0x001fc800078e0200 */
[----:B--2---:R-:W-:-:S05]  /*0070*/  IMAD.WIDE.U32 R28, R7, 0x30, R28 ;  /* 0x00000030071c7825 */ /* 0x004fca00078e001c */
[----:B-1----:R-:W2:Y:S04]  /*0080*/  LDG.E.64 R6, desc[UR6][R28.64+0x8] ;  /* 0x000008061c067981 */ /* 0x002ea8000c1e1b00 */
[----:B------:R-:W3:Y:S04]  /*0090*/  LDG.E.64 R8, desc[UR6][R28.64+0x10] ;  /* 0x000010061c087981 */ /* 0x000ee8000c1e1b00 */
[----:B------:R-:W4:Y:S01]  /*00a0*/  LDG.E.64 R12, desc[UR6][R28.64] ;  /* 0x000000061c0c7981 */ /* 0x000f22000c1e1b00 */
[----:B------:R-:W0:Y:S08]  /*00b0*/  I2F.U32.RP R4, R5 ;  /* 0x0000000500047306 */ /* 0x000e300000209000 */
[----:B0-----:R-:W0:Y:S02]  /*00c0*/  MUFU.RCP R4, R4 ;  /* 0x0000000400047308 */ /* 0x001e240000001000 */
[----:B0-----:R-:W-:-:S06]  /*00d0*/  VIADD R10, R4, 0xffffffe ;  /* 0x0ffffffe040a7836 */ /* 0x001fcc0000000000 */
[----:B------:R0:W1:Y:S02]  /*00e0*/  F2I.FTZ.U32.TRUNC.NTZ R11, R10 ;  /* 0x0000000a000b7305 */ /* 0x000064000021f000 */
[----:B0-----:R-:W-:Y:S02]  /*00f0*/  IMAD.MOV.U32 R10, RZ, RZ, RZ ;  /* 0x000000ffff0a7224 */ /* 0x001fe400078e00ff */
[----:B-1----:R-:W-:-:S04]  /*0100*/  IMAD.MOV R2, RZ, RZ, -R11 ;  /* 0x000000ffff027224 */ /* 0x002fc800078e0a0b */
[----:B------:R-:W-:Y:S01]  /*0110*/  IMAD R15, R2, R5, RZ ;  /* 0x00000005020f7224 */ /* 0x000fe200078e02ff */
[----:B------:R-:W-:-:S03]  /*0120*/  IADD3 R2, PT, PT, -R0, 0xb588c1, -R5 ;  /* 0x00b588c100027810 */ /* 0x000fc60007ffe905 */
[----:B------:R-:W-:-:S06]  /*0130*/  IMAD.HI.U32 R11, R11, R15, R10 ;  /* 0x0000000f0b0b7227 */ /* 0x000fcc00078e000a */
[----:B------:R-:W-:-:S04]  /*0140*/  IMAD.HI.U32 R11, R11, R2, RZ ;  /* 0x000000020b0b7227 */ /* 0x000fc800078e00ff */
[----:B------:R-:W-:-:S04]  /*0150*/  IMAD.MOV R14, RZ, RZ, -R11 ;  /* 0x000000ffff0e7224 */ /* 0x000fc800078e0a0b */
[----:B------:R-:W-:-:S05]  /*0160*/  IMAD R2, R5, R14, R2 ;  /* 0x0000000e05027224 */ /* 0x000fca00078e0202 */
[----:B------:R-:W-:Y:S02]  /*0170*/  ISETP.GE.U32.AND P0, PT, R2, R5, PT ;  /* 0x000000050200720c */ /* 0x000fe40003f06070 */
[----:B------:R-:W-:-:S11]  /*0180*/  ISETP.NE.U32.AND P2, PT, R5, RZ, PT ;  /* 0x000000ff0500720c */ /* 0x000fd60003f45070 */
[----:B------:R-:W-:-:S05]  /*0190*/  @P0 IMAD.IADD R2, R2, 0x1, -R5 ;  /* 0x0000000102020824 */ /* 0x000fca00078e0a05 */
[----:B------:R-:W-:Y:S02]  /*01a0*/  ISETP.GE.U32.AND P1, PT, R2, R5, PT ;  /* 0x000000050200720c */ /* 0x000fe40003f26070 */
[----:B------:R-:W-:-:S11]  /*01b0*/  @P0 IADD3 R11, PT, PT, R11, 0x1, RZ ;  /* 0x000000010b0b0810 */ /* 0x000fd60007ffe0ff */
[----:B------:R-:W-:Y:S01]  /*01c0*/  @P1 VIADD R11, R11, 0x1 ;  /* 0x000000010b0b1836 */ /* 0x000fe20000000000 */
[----:B------:R-:W-:-:S05]  /*01d0*/  @!P2 LOP3.LUT R11, RZ, R5, RZ, 0x33, !PT ;  /* 0x00000005ff0ba212 */ /* 0x000fca00078e33ff */
[----:B------:R-:W-:Y:S01]  /*01e0*/  VIADD R11, R11, 0x2 ;  /* 0x000000020b0b7836 */ /* 0x000fe20000000000 */
[----:B------:R-:W-:Y:S01]  /*01f0*/  BSSY.RECONVERGENT B0, `(.L_x_0) ;  /* 0x000006b000007945 */ /* 0x000fe20003800200 */
[----:B------:R-:W-:Y:S02]  /*0200*/  IMAD.MOV.U32 R2, RZ, RZ, RZ ;  /* 0x000000ffff027224 */ /* 0x000fe400078e00ff */
[----:B------:R-:W-:Y:S01]  /*0210*/  IMAD.MOV.U32 R4, RZ, RZ, RZ ;  /* 0x000000ffff047224 */ /* 0x000fe200078e00ff */
[C---:B------:R-:W-:Y:S01]  /*0220*/  LOP3.LUT R23, R11.reuse, 0x3, RZ, 0xc0, !PT ;  /* 0x000000030b177812 */ /* 0x040fe200078ec0ff */
[----:B--2---:R-:W-:Y:S01]  /*0230*/  IMAD.MOV.U32 R21, RZ, RZ, R6 ;  /* 0x000000ffff157224 */ /* 0x004fe200078e0006 */
[C---:B------:R-:W-:Y:S01]  /*0240*/  LOP3.LUT R6, R11.reuse, 0xfffffffc, RZ, 0xc0, !PT ;  /* 0xfffffffc0b067812 */ /* 0x040fe200078ec0ff */
[----:B------:R-:W-:Y:S01]  /*0250*/  IMAD.MOV.U32 R16, RZ, RZ, R7 ;  /* 0x000000ffff107224 */ /* 0x000fe200078e0007 */
[----:B------:R-:W-:Y:S01]  /*0260*/  LOP3.LUT R7, R11, 0x1fffffc, RZ, 0xc0, !PT ;  /* 0x01fffffc0b077812 */ /* 0x000fe200078ec0ff */
[----:B---3--:R-:W-:Y:S01]  /*0270*/  IMAD.MOV.U32 R14, RZ, RZ, R9 ;  /* 0x000000ffff0e7224 */ /* 0x008fe200078e0009 */
[----:B------:R-:W-:Y:S01]  /*0280*/  MOV R17, R8 ;  /* 0x0000000800117202 */ /* 0x000fe20000000f00 */
[----:B------:R-:W-:-:S02]  /*0290*/  IMAD.MOV R6, RZ, RZ, -R6 ;  /* 0x000000ffff067224 */ /* 0x000fc400078e0a06 */
[----:B----4-:R-:W-:-:S07]  /*02a0*/  VIADD R12, R12, 0xb0f8a ;  /* 0x000b0f8a0c0c7836 */ /* 0x010fce0000000000 */
.L_x_1:
[----:B------:R-:W-:Y:S01]  /*02b0*/  SHF.R.U32.HI R8, RZ, 0x2, R13 ;  /* 0x00000002ff087819 */ /* 0x000fe2000001160d */
[----:B------:R-:W-:Y:S01]  /*02c0*/  IMAD.SHL.U32 R9, R14, 0x10, RZ ;  /* 0x000000100e097824 */ /* 0x000fe200078e00ff */
[----:B------:R-:W0:Y:S01]  /*02d0*/  LDC.64 R26, c[0x0][0x388] ;  /* 0x0000e200ff1a7b82 */ /* 0x000e220000000a00 */
[----:B------:R-:W-:Y:S01]  /*02e0*/  VIADD R20, R12, 0xfffa783b ;  /* 0xfffa783b0c147836 */ /* 0x000fe20000000000 */
[----:B------:R-:W-:Y:S01]  /*02f0*/  LOP3.LUT R8, R8, R13, RZ, 0x3c, !PT ;  /* 0x0000000d08087212 */ /* 0x000fe200078e3cff */
[----:B------:R-:W-:Y:S01]  /*0300*/  IMAD.MOV.U32 R22, RZ, RZ, 0x2f800000 ;  /* 0x2f800000ff167424 */ /* 0x000fe200078e00ff */
[----:B------:R-:W-:Y:S01]  /*0310*/  SHF.R.U32.HI R13, RZ, 0x2, R16 ;  /* 0x00000002ff0d7819 */ /* 0x000fe20000011610 */
[----:B------:R-:W-:Y:S01]  /*0320*/  STG.E.64 desc[UR6][R28.64+0x8], R16 ;  /* 0x000008101c007986 */ /* 0x000fe2000c101b06 */
[C---:B------:R-:W-:Y:S02]  /*0330*/  SHF.L.U32 R10, R8.reuse, 0x1, RZ ;  /* 0x00000001080a7819 */ /* 0x040fe400000006ff */
[----:B------:R-:W-:Y:S01]  /*0340*/  LOP3.LUT R13, R13, R16, RZ, 0x3c, !PT ;  /* 0x000000100d0d7212 */ /* 0x000fe200078e3cff */
[----:B------:R1:W-:Y:S01]  /*0350*/  STG.E.64 desc[UR6][R28.64], R20 ;  /* 0x000000141c007986 */ /* 0x0003e2000c101b06 */
[----:B------:R-:W-:-:S04]  /*0360*/  LOP3.LUT R9, R8, R10, R9, 0x96, !PT ;  /* 0x0000000a08097212 */ /* 0x000fc800078e9609 */
[----:B------:R-:W-:-:S04]  /*0370*/  LOP3.LUT R15, R9, R14, RZ, 0x3c, !PT ;  /* 0x0000000e090f7212 */ /* 0x000fc800078e3cff */
[C---:B------:R-:W-:Y:S01]  /*0380*/  SHF.L.U32 R11, R15.reuse, 0x4, RZ ;  /* 0x000000040f0b7819 */ /* 0x040fe200000006ff */
[----:B------:R-:W-:Y:S01]  /*0390*/  IMAD.IADD R8, R15, 0x1, R20 ;  /* 0x000000010f087824 */ /* 0x000fe200078e0214 */
[----:B------:R-:W-:Y:S01]  /*03a0*/  SHF.R.U32.HI R18, RZ, 0x2, R17 ;  /* 0x00000002ff127819 */ /* 0x000fe20000011611 */
[----:B------:R-:W-:Y:S03]  /*03b0*/  STG.E.64 desc[UR6][R28.64+0x10], R14 ;  /* 0x0000100e1c007986 */ /* 0x000fe6000c101b06 */
[----:B------:R-:W-:Y:S02]  /*03c0*/  I2FP.F32.U32 R9, R8 ;  /* 0x0000000800097245 */ /* 0x000fe40000201000 */
[----:B------:R-:W-:-:S03]  /*03d0*/  SHF.R.U32.HI R8, RZ, 0x2, R21 ;  /* 0x00000002ff087819 */ /* 0x000fc60000011615 */
[----:B------:R-:W-:Y:S01]  /*03e0*/  FFMA R9, R9, R22, 1.1641532182693481445e-10 ;  /* 0x2f00000009097423 */ /* 0x000fe20000000016 */
[----:B------:R-:W-:-:S03]  /*03f0*/  LOP3.LUT R8, R8, R21, RZ, 0x3c, !PT ;  /* 0x0000001508087212 */ /* 0x000fc600078e3cff */
[----:B------:R-:W-:Y:S02]  /*0400*/  FMUL R9, R9, 11897026 ;  /* 0x4b3588c209097820 */ /* 0x000fe40000400000 */
[C---:B------:R-:W-:Y:S02]  /*0410*/  IMAD.SHL.U32 R10, R8.reuse, 0x2, RZ ;  /* 0x00000002080a7824 */ /* 0x040fe400078e00ff */
[----:B------:R-:W0:Y:S03]  /*0420*/  F2I.TRUNC.NTZ R25, R9 ;  /* 0x0000000900197305 */ /* 0x000e26000020f100 */
[----:B------:R-:W-:Y:S01]  /*0430*/  LOP3.LUT R10, R8, R10, R11, 0x96, !PT ;  /* 0x0000000a080a7212 */ /* 0x000fe200078e960b */
[----:B------:R-:W-:-:S03]  /*0440*/  IMAD.SHL.U32 R11, R13, 0x2, RZ ;  /* 0x000000020d0b7824 */ /* 0x000fc600078e00ff */
[----:B------:R-:W-:-:S05]  /*0450*/  LOP3.LUT R19, R10, R15, RZ, 0x3c, !PT ;  /* 0x0000000f0a137212 */ /* 0x000fca00078e3cff */
[C---:B------:R-:W-:Y:S02]  /*0460*/  IMAD.IADD R10, R19.reuse, 0x1, R12 ;  /* 0x00000001130a7824 */ /* 0x040fe400078e020c */
[----:B------:R-:W-:Y:S02]  /*0470*/  IMAD.SHL.U32 R8, R19, 0x10, RZ ;  /* 0x0000001013087824 */ /* 0x000fe400078e00ff */
[----:B0-----:R-:W-:Y:S01]  /*0480*/  IMAD.WIDE R24, R25, 0x4, R26 ;  /* 0x0000000419187825 */ /* 0x001fe200078e021a */
[----:B------:R-:W-:Y:S02]  /*0490*/  I2FP.F32.U32 R9, R10 ;  /* 0x0000000a00097245 */ /* 0x000fe40000201000 */
[----:B------:R-:W-:-:S03]  /*04a0*/  LOP3.LUT R8, R13, R11, R8, 0x96, !PT ;  /* 0x0000000b0d087212 */ /* 0x000fc600078e9608 */
[----:B------:R-:W-:Y:S01]  /*04b0*/  FFMA R9, R9, R22, 1.1641532182693481445e-10 ;  /* 0x2f00000009097423 */ /* 0x000fe20000000016 */
[----:B-1----:R-:W-:Y:S01]  /*04c0*/  VIADD R20, R12, 0x587c5 ;  /* 0x000587c50c147836 */ /* 0x002fe20000000000 */
[----:B------:R-:W2:Y:S01]  /*04d0*/  LDG.E R25, desc[UR6][R24.64] ;  /* 0x0000000618197981 */ /* 0x000ea2000c1e1900 */
[----:B------:R-:W-:Y:S01]  /*04e0*/  LOP3.LUT R13, R18, R17, RZ, 0x3c, !PT ;  /* 0x00000011120d7212 */ /* 0x000fe200078e3cff */
[----:B------:R-:W-:Y:S01]  /*04f0*/  FMUL R21, R9, 11897026 ;  /* 0x4b3588c209157820 */ /* 0x000fe20000400000 */
[----:B------:R-:W-:Y:S01]  /*0500*/  LOP3.LUT R9, R8, R19, RZ, 0x3c, !PT ;  /* 0x0000001308097212 */ /* 0x000fe200078e3cff */
[----:B------:R-:W-:Y:S01]  /*0510*/  IMAD.MOV.U32 R10, RZ, RZ, R17 ;  /* 0x000000ffff0a7224 */ /* 0x000fe200078e0011 */
[----:B------:R-:W-:Y:S01]  /*0520*/  MOV R11, R14 ;  /* 0x0000000e000b7202 */ /* 0x000fe20000000f00 */
[----:B------:R-:W-:Y:S02]  /*0530*/  IMAD.SHL.U32 R18, R13, 0x2, RZ ;  /* 0x000000020d127824 */ /* 0x000fe400078e00ff */
[----:B------:R-:W0:Y:S01]  /*0540*/  F2I.TRUNC.NTZ R21, R21 ;  /* 0x0000001500157305 */ /* 0x000e22000020f100 */
[----:B------:R-:W-:Y:S01]  /*0550*/  IMAD.SHL.U32 R8, R9, 0x10, RZ ;  /* 0x0000001009087824 */ /* 0x000fe200078e00ff */
[----:B------:R0:W-:Y:S04]  /*0560*/  STG.E.64 desc[UR6][R28.64+0x8], R10 ;  /* 0x0000080a1c007986 */ /* 0x0001e8000c101b06 */
[----:B------:R-:W-:Y:S01]  /*0570*/  LOP3.LUT R8, R13, R18, R8, 0x96, !PT ;  /* 0x000000120d087212 */ /* 0x000fe200078e9608 */
[----:B------:R-:W-:Y:S01]  /*0580*/  IMAD.MOV.U32 R13, RZ, RZ, R16 ;  /* 0x000000ffff0d7224 */ /* 0x000fe200078e0010 */
[----:B------:R-:W-:Y:S01]  /*0590*/  IADD3 R16, PT, PT, R9, R20, RZ ;  /* 0x0000001409107210 */ /* 0x000fe20007ffe0ff */
[----:B------:R-:W-:-:S03]  /*05a0*/  IMAD.MOV.U32 R18, RZ, RZ, R15 ;  /* 0x000000ffff127224 */ /* 0x000fc600078e000f */
[----:B------:R-:W-:Y:S01]  /*05b0*/  I2FP.F32.U32 R16, R16 ;  /* 0x0000001000107245 */ /* 0x000fe20000201000 */
[----:B------:R1:W-:Y:S01]  /*05c0*/  STG.E.64 desc[UR6][R28.64], R12 ;  /* 0x0000000c1c007986 */ /* 0x0003e2000c101b06 */
[----:B0-----:R-:W-:-:S03]  /*05d0*/  IMAD.WIDE R10, R21, 0x4, R26 ;  /* 0x00000004150a7825 */ /* 0x001fc600078e021a */
[----:B------:R-:W-:Y:S01]  /*05e0*/  STG.E.64 desc[UR6][R28.64+0x10], R18 ;  /* 0x000010121c007986 */ /* 0x000fe2000c101b06 */
[----:B------:R-:W-:-:S03]  /*05f0*/  FFMA R21, R16, R22, 1.1641532182693481445e-10 ;  /* 0x2f00000010157423 */ /* 0x000fc60000000016 */
[----:B------:R0:W3:Y:S01]  /*0600*/  LDG.E R24, desc[UR6][R10.64] ;  /* 0x000000060a187981 */ /* 0x0000e2000c1e1900 */
[----:B------:R-:W-:-:S03]  /*0610*/  VIADD R16, R12, 0xb0f8a ;  /* 0x000b0f8a0c107836 */ /* 0x000fc60000000000 */
[----:B------:R-:W-:Y:S01]  /*0620*/  STG.E.64 desc[UR6][R28.64+0x8], R14 ;  /* 0x0000080e1c007986 */ /* 0x000fe2000c101b06 */
[----:B0-----:R-:W-:Y:S01]  /*0630*/  LOP3.LUT R11, R8, R9, RZ, 0x3c, !PT ;  /* 0x00000009080b7212 */ /* 0x001fe200078e3cff */
[----:B------:R-:W-:Y:S01]  /*0640*/  FMUL R8, R21, 11897026 ;  /* 0x4b3588c215087820 */ /* 0x000fe20000400000 */
[----:B------:R-:W-:-:S03]  /*0650*/  IMAD.MOV.U32 R21, RZ, RZ, R17 ;  /* 0x000000ffff157224 */ /* 0x000fc600078e0011 */
[----:B------:R-:W-:Y:S01]  /*0660*/  IMAD.IADD R10, R16, 0x1, R11 ;  /* 0x00000001100a7824 */ /* 0x000fe200078e020b */
[----:B------:R0:W4:Y:S01]  /*0670*/  F2I.TRUNC.NTZ R17, R8 ;  /* 0x0000000800117305 */ /* 0x000122000020f100 */
[----:B------:R4:W-:Y:S03]  /*0680*/  STG.E.64 desc[UR6][R28.64], R20 ;  /* 0x000000141c007986 */ /* 0x0009e6000c101b06 */
[----:B-1----:R-:W-:-:S05]  /*0690*/  I2FP.F32.U32 R13, R10 ;  /* 0x0000000a000d7245 */ /* 0x002fca0000201000 */
[----:B------:R-:W-:Y:S01]  /*06a0*/  FFMA R13, R13, R22, 1.1641532182693481445e-10 ;  /* 0x2f0000000d0d7423 */ /* 0x000fe20000000016 */
[----:B0-----:R-:W-:-:S03]  /*06b0*/  MOV R8, R19 ;  /* 0x0000001300087202 */ /* 0x001fc60000000f00 */
[----:B------:R-:W-:Y:S01]  /*06c0*/  FMUL R13, R13, 11897026 ;  /* 0x4b3588c20d0d7820 */ /* 0x000fe20000400000 */
[----:B----4-:R-:W-:Y:S01]  /*06d0*/  IMAD.WIDE R20, R17, 0x4, R26 ;  /* 0x0000000411147825 */ /* 0x010fe200078e021a */
[----:B------:R-:W-:Y:S04]  /*06e0*/  STG.E.64 desc[UR6][R28.64+0x10], R8 ;  /* 0x000010081c007986 */ /* 0x000fe8000c101b06 */
[----:B------:R-:W0:Y:S01]  /*06f0*/  F2I.TRUNC.NTZ R13, R13 ;  /* 0x0000000d000d7305 */ /* 0x000e22000020f100 */
[----:B------:R-:W-:Y:S01]  /*0700*/  IMAD.MOV.U32 R17, RZ, RZ, R14 ;  /* 0x000000ffff117224 */ /* 0x000fe200078e000e */
[----:B------:R-:W4:Y:S01]  /*0710*/  LDG.E R20, desc[UR6][R20.64] ;  /* 0x0000000614147981 */ /* 0x000f22000c1e1900 */
[----:B------:R-:W-:-:S03]  /*0720*/  IMAD.MOV.U32 R10, RZ, RZ, R9 ;  /* 0x000000ffff0a7224 */ /* 0x000fc600078e0009 */
[----:B------:R0:W-:Y:S04]  /*0730*/  STG.E.64 desc[UR6][R28.64], R16 ;  /* 0x000000101c007986 */ /* 0x0001e8000c101b06 */
[----:B------:R1:W-:Y:S04]  /*0740*/  STG.E.64 desc[UR6][R28.64+0x8], R18 ;  /* 0x000008121c007986 */ /* 0x0003e8000c101b06 */
[----:B------:R1:W-:Y:S01]  /*0750*/  STG.E.64 desc[UR6][R28.64+0x10], R10 ;  /* 0x0000100a1c007986 */ /* 0x0003e2000c101b06 */
[----:B0-----:R-:W-:-:S05]  /*0760*/  IMAD.WIDE R16, R13, 0x4, R26 ;  /* 0x000000040d107825 */ /* 0x001fca00078e021a */
[----:B------:R0:W5:Y:S01]  /*0770*/  LDG.E R13, desc[UR6][R16.64] ;  /* 0x00000006100d7981 */ /* 0x000162000c1e1900 */
[----:B------:R-:W-:Y:S02]  /*0780*/  VIADD R6, R6, 0x4 ;  /* 0x0000000406067836 */ /* 0x000fe40000000000 */
[----:B------:R-:W-:Y:S02]  /*0790*/  VIADD R12, R12, 0x161f14 ;  /* 0x00161f140c0c7836 */ /* 0x000fe40000000000 */
[----:B0-----:R-:W-:Y:S02]  /*07a0*/  IMAD.MOV.U32 R16, RZ, RZ, R19 ;  /* 0x000000ffff107224 */ /* 0x001fe400078e0013 */
[----:B------:R-:W-:Y:S01]  /*07b0*/  IMAD.MOV.U32 R17, RZ, RZ, R9 ;  /* 0x000000ffff117224 */ /* 0x000fe200078e0009 */
[--C-:B--2---:R-:W-:Y:S02]  /*07c0*/  SHF.R.S32.HI R8, RZ, 0x1f, R25.reuse ;  /* 0x0000001fff087819 */ /* 0x104fe40000011419 */
[----:B---3--:R-:W-:-:S02]  /*07d0*/  IADD3 R2, P0, P1, R24, R2, R25 ;  /* 0x0000000218027210 */ /* 0x008fc4000791e019 */
[----:B------:R-:W-:-:S04]  /*07e0*/  SHF.R.S32.HI R21, RZ, 0x1f, R24 ;  /* 0x0000001fff157819 */ /* 0x000fc80000011418 */
[----:B------:R-:W-:Y:S01]  /*07f0*/  IADD3.X R24, PT, PT, R21, R4, R8, P0, P1 ;  /* 0x0000000415187210 */ /* 0x000fe200007e2408 */
[----:B------:R-:W-:Y:S01]  /*0800*/  IMAD.MOV.U32 R8, RZ, RZ, R14 ;  /* 0x000000ffff087224 */ /* 0x000fe200078e000e */
[----:B------:R-:W-:Y:S02]  /*0810*/  ISETP.NE.AND P0, PT, R6, RZ, PT ;  /* 0x000000ff0600720c */ /* 0x000fe40003f05270 */
[----:B------:R-:W-:Y:S02]  /*0820*/  MOV R14, R11 ;  /* 0x0000000b000e7202 */ /* 0x000fe40000000f00 */
[--C-:B----4-:R-:W-:Y:S02]  /*0830*/  SHF.R.S32.HI R4, RZ, 0x1f, R20.reuse ;  /* 0x0000001fff047819 */ /* 0x110fe40000011414 */
[----:B-----5:R-:W-:Y:S02]  /*0840*/  IADD3 R2, P1, P2, R13, R2, R20 ;  /* 0x000000020d027210 */ /* 0x020fe40007a3e014 */
[----:B------:R-:W-:-:S02]  /*0850*/  SHF.R.S32.HI R21, RZ, 0x1f, R13 ;  /* 0x0000001fff157819 */ /* 0x000fc4000001140d */
[----:B------:R-:W-:Y:S02]  /*0860*/  MOV R13, R8 ;  /* 0x00000008000d7202 */ /* 0x000fe40000000f00 */
[----:B------:R-:W-:Y:S01]  /*0870*/  IADD3.X R4, PT, PT, R21, R24, R4, P1, P2 ;  /* 0x0000001815047210 */ /* 0x000fe20000fe4404 */
[----:B------:R-:W-:Y:S01]  /*0880*/  IMAD.MOV.U32 R21, RZ, RZ, R15 ;  /* 0x000000ffff157224 */ /* 0x000fe200078e000f */
[----:B-1----:R-:W-:Y:S06]  /*0890*/  @P0 BRA `(.L_x_1) ;  /* 0xfffffff800840947 */ /* 0x002fec000383ffff */
[----:B------:R-:W-:Y:S05]  /*08a0*/  BSYNC.RECONVERGENT B0 ;  /* 0x0000000000007941 */ /* 0x000fea0003800200 */
.L_x_0:
[----:B------:R-:W-:Y:S01]  /*08b0*/  ISETP.NE.AND P0, PT, R23, RZ, PT ;  /* 0x000000ff1700720c */ /* 0x000fe20003f05270 */
[----:B------:R-:W-:-:S12]  /*08c0*/  BSSY.RECONVERGENT B0, `(.L_x_2) ;  /* 0x0000023000007945 */ /* 0x000fd80003800200 */
[----:B------:R-:W-:Y:S05]  /*08d0*/  @!P0 BRA `(.L_x_3) ;  /* 0x0000000000848947 */ /* 0x000fea0003800000 */
[----:B------:R-:W-:Y:S01]  /*08e0*/  IMAD.MOV.U32 R6, RZ, RZ, R8 ;  /* 0x000000ffff067224 */ /* 0x000fe200078e0008 */
[----:B------:R-:W-:Y:S01]  /*08f0*/  MOV R13, R15 ;  /* 0x0000000f000d7202 */ /* 0x000fe20000000f00 */
[----:B------:R-:W-:Y:S02]  /*0900*/  IMAD.MOV.U32 R8, RZ, RZ, R19 ;  /* 0x000000ffff087224 */ /* 0x000fe400078e0013 */
[----:B------:R-:W-:Y:S02]  /*0910*/  VIADD R12, R12, 0xfff4f076 ;  /* 0xfff4f0760c0c7836 */ /* 0x000fe40000000000 */
[----:B------:R-:W-:-:S07]  /*0920*/  IMAD.MOV R23, RZ, RZ, -R23 ;  /* 0x000000ffff177224 */ /* 0x000fce00078e0a17 */
.L_x_4:
[----:B------:R-:W-:Y:S01]  /*0930*/  SHF.R.U32.HI R11, RZ, 0x2, R6 ;  /* 0x00000002ff0b7819 */ /* 0x000fe20000011606 */
[----:B------:R-:W-:Y:S01]  /*0940*/  IMAD.SHL.U32 R15, R14, 0x10, RZ ;  /* 0x000000100e0f7824 */ /* 0x000fe200078e00ff */
[----:B------:R-:W-:Y:S01]  /*0950*/  STG.E.64 desc[UR6][R28.64+0x8], R8 ;  /* 0x000008081c007986 */ /* 0x000fe2000c101b06 */
[----:B------:R-:W-:Y:S01]  /*0960*/  VIADD R12, R12, 0x587c5 ;  /* 0x000587c50c0c7836 */ /* 0x000fe20000000000 */
[----:B------:R-:W-:-:S04]  /*0970*/  LOP3.LUT R11, R11, R6, RZ, 0x3c, !PT ;  /* 0x000000060b0b7212 */ /* 0x000fc800078e3cff */
[----:B------:R0:W-:Y:S01]  /*0980*/  STG.E.64 desc[UR6][R28.64], R12 ;  /* 0x0000000c1c007986 */ /* 0x0001e2000c101b06 */
[----:B------:R-:W-:-:S05]  /*0990*/  IMAD.SHL.U32 R6, R11, 0x2, RZ ;  /* 0x000000020b067824 */ /* 0x000fca00078e00ff */
[----:B------:R-:W-:-:S04]  /*09a0*/  LOP3.LUT R15, R11, R6, R15, 0x96, !PT ;  /* 0x000000060b0f7212 */ /* 0x000fc800078e960f */
[----:B------:R-:W-:-:S05]  /*09b0*/  LOP3.LUT R15, R15, R14, RZ, 0x3c, !PT ;  /* 0x0000000e0f0f7212 */ /* 0x000fca00078e3cff */
[----:B------:R-:W-:Y:S01]  /*09c0*/  IMAD.IADD R6, R15, 0x1, R12 ;  /* 0x000000010f067824 */ /* 0x000fe200078e020c */
[----:B------:R1:W-:Y:S04]  /*09d0*/  STG.E.64 desc[UR6][R28.64+0x10], R14 ;  /* 0x0000100e1c007986 */ /* 0x0003e8000c101b06 */
[----:B------:R-:W-:-:S05]  /*09e0*/  I2FP.F32.U32 R11, R6 ;  /* 0x00000006000b7245 */ /* 0x000fca0000201000 */
[----:B------:R-:W-:-:S04]  /*09f0*/  FFMA R11, R11, R22, 1.1641532182693481445e-10 ;  /* 0x2f0000000b0b7423 */ /* 0x000fc80000000016 */
[----:B------:R-:W-:-:S04]  /*0a00*/  FMUL R6, R11, 11897026 ;  /* 0x4b3588c20b067820 */ /* 0x000fc80000400000 */
[----:B------:R-:W2:Y:S02]  /*0a10*/  F2I.TRUNC.NTZ R11, R6 ;  /* 0x00000006000b7305 */ /* 0x000ea4000020f100 */
[----:B--2---:R-:W-:-:S06]  /*0a20*/  IMAD.WIDE R10, R11, 0x4, R26 ;  /* 0x000000040b0a7825 */ /* 0x004fcc00078e021a */
[----:B------:R-:W2:Y:S01]  /*0a30*/  LDG.E R11, desc[UR6][R10.64] ;  /* 0x000000060a0b7981 */ /* 0x000ea2000c1e1900 */
[----:B------:R-:W-:Y:S01]  /*0a40*/  IADD3 R23, PT, PT, R23, 0x1, RZ ;  /* 0x0000000117177810 */ /* 0x000fe20007ffe0ff */
[----:B------:R-:W-:Y:S02]  /*0a50*/  IMAD.MOV.U32 R6, RZ, RZ, R13 ;  /* 0x000000ffff067224 */ /* 0x000fe400078e000d */
[----:B0-----:R-:W-:Y:S01]  /*0a60*/  IMAD.MOV.U32 R13, RZ, RZ, R8 ;  /* 0x000000ffff0d7224 */ /* 0x001fe200078e0008 */
[----:B------:R-:W-:Y:S01]  /*0a70*/  ISETP.NE.AND P0, PT, R23, RZ, PT ;  /* 0x000000ff1700720c */ /* 0x000fe20003f05270 */
[----:B------:R-:W-:Y:S01]  /*0a80*/  IMAD.MOV.U32 R8, RZ, RZ, R9 ;  /* 0x000000ffff087224 */ /* 0x000fe200078e0009 */
[----:B------:R-:W-:Y:S01]  /*0a90*/  MOV R9, R14 ;  /* 0x0000000e00097202 */ /* 0x000fe20000000f00 */
[----:B------:R-:W-:Y:S02]  /*0aa0*/  VIADD R7, R7, 0x1 ;  /* 0x0000000107077836 */ /* 0x000fe40000000000 */
[----:B-1----:R-:W-:Y:S01]  /*0ab0*/  IMAD.MOV.U32 R14, RZ, RZ, R15 ;  /* 0x000000ffff0e7224 */ /* 0x002fe200078e000f */
[----:B--2---:R-:W-:-:S04]  /*0ac0*/  IADD3 R2, P1, PT, R11, R2, RZ ;  /* 0x000000020b027210 */ /* 0x004fc80007f3e0ff */
[----:B------:R-:W-:-:S03]  /*0ad0*/  LEA.HI.X.SX32 R4, R11, R4, 0x1, P1 ;  /* 0x000000040b047211 */ /* 0x000fc600008f0eff */
[----:B------:R-:W-:Y:S06]  /*0ae0*/  @P0 BRA `(.L_x_4) ;  /* 0xfffffffc00900947 */ /* 0x000fec000383ffff */
.L_x_3:
[----:B------:R-:W-:Y:S05]  /*0af0*/  BSYNC.RECONVERGENT B0 ;  /* 0x0000000000007941 */ /* 0x000fea0003800200 */
.L_x_2:
[----:B------:R-:W-:Y:S01]  /*0b00*/  ISETP.NE.U32.AND P0, PT, R4, RZ, PT ;  /* 0x000000ff0400720c */ /* 0x000fe20003f05070 */
[----:B------:R-:W-:-:S12]  /*0b10*/  BSSY.RECONVERGENT B0, `(.L_x_5) ;  /* 0x0000018000007945 */ /* 0x000fd80003800200 */
[----:B------:R-:W-:Y:S05]  /*0b20*/  @P0 BRA `(.L_x_6) ;  /* 0x00000000004c0947 */ /* 0x000fea0003800000 */
[----:B------:R-:W0:Y:S01]  /*0b30*/  I2F.U32.RP R4, R7 ;  /* 0x0000000700047306 */ /* 0x000e220000209000 */
[----:B------:R-:W-:-:S07]  /*0b40*/  ISETP.NE.U32.AND P2, PT, R7, RZ, PT ;  /* 0x000000ff0700720c */ /* 0x000fce0003f45070 */
[----:B0-----:R-:W0:Y:S02]  /*0b50*/  MUFU.RCP R4, R4 ;  /* 0x0000000400047308 */ /* 0x001e240000001000 */
[----:B0-----:R-:W-:-:S06]  /*0b60*/  VIADD R8, R4, 0xffffffe ;  /* 0x0ffffffe04087836 */ /* 0x001fcc0000000000 */
[----:B------:R0:W1:Y:S02]  /*0b70*/  F2I.FTZ.U32.TRUNC.NTZ R9, R8 ;  /* 0x0000000800097305 */ /* 0x000064000021f000 */
[----:B0-----:R-:W-:Y:S02]  /*0b80*/  IMAD.MOV.U32 R8, RZ, RZ, RZ ;  /* 0x000000ffff087224 */ /* 0x001fe400078e00ff */
[----:B-1----:R-:W-:-:S04]  /*0b90*/  IMAD.MOV R6, RZ, RZ, -R9 ;  /* 0x000000ffff067224 */ /* 0x002fc800078e0a09 */
[----:B------:R-:W-:-:S04]  /*0ba0*/  IMAD R11, R6, R7, RZ ;  /* 0x00000007060b7224 */ /* 0x000fc800078e02ff */
[----:B------:R-:W-:-:S06]  /*0bb0*/  IMAD.HI.U32 R9, R9, R11, R8 ;  /* 0x0000000b09097227 */ /* 0x000fcc00078e0008 */
[----:B------:R-:W-:-:S05]  /*0bc0*/  IMAD.HI.U32 R9, R9, R2, RZ ;  /* 0x0000000209097227 */ /* 0x000fca00078e00ff */
[----:B------:R-:W-:-:S05]  /*0bd0*/  IADD3 R6, PT, PT, -R9, RZ, RZ ;  /* 0x000000ff09067210 */ /* 0x000fca0007ffe1ff */
[----:B------:R-:W-:-:S05]  /*0be0*/  IMAD R2, R7, R6, R2 ;  /* 0x0000000607027224 */ /* 0x000fca00078e0202 */
[----:B------:R-:W-:-:S13]  /*0bf0*/  ISETP.GE.U32.AND P0, PT, R2, R7, PT ;  /* 0x000000070200720c */ /* 0x000fda0003f06070 */
[----:B------:R-:W-:Y:S02]  /*0c00*/  @P0 IMAD.IADD R2, R2, 0x1, -R7 ;  /* 0x0000000102020824 */ /* 0x000fe400078e0a07 */
[----:B------:R-:W-:-:S03]  /*0c10*/  @P0 VIADD R9, R9, 0x1 ;  /* 0x0000000109090836 */ /* 0x000fc60000000000 */
[----:B------:R-:W-:-:S13]  /*0c20*/  ISETP.GE.U32.AND P1, PT, R2, R7, PT ;  /* 0x000000070200720c */ /* 0x000fda0003f26070 */
[----:B------:R-:W-:Y:S01]  /*0c30*/  @P1 VIADD R9, R9, 0x1 ;  /* 0x0000000109091836 */ /* 0x000fe20000000000 */
[----:B------:R-:W-:Y:S01]  /*0c40*/  @!P2 LOP3.LUT R9, RZ, R7, RZ, 0x33, !PT ;  /* 0x00000007ff09a212 */ /* 0x000fe200078e33ff */
[----:B------:R-:W-:Y:S06]  /*0c50*/  BRA `(.L_x_7) ;  /* 0x00000000000c7947 */ /* 0x000fec0003800000 */
.L_x_6:
[----:B------:R-:W-:Y:S01]  /*0c60*/  IMAD.MOV.U32 R6, RZ, RZ, R2 ;  /* 0x000000ffff067224 */ /* 0x000fe200078e0002 */
[----:B------:R-:W-:-:S07]  /*0c70*/  MOV R2, 0xc90 ;  /* 0x00000c9000027802 */ /* 0x000fce0000000f00 */
[----:B------:R-:W-:Y:S05]  /*0c80*/  CALL.REL.NOINC `($__internal_1_$__cuda_sm20_div_s64) ;  /* 0x0000000800387944 */ /* 0x000fea0003c00000 */
.L_x_7:
[----:B------:R-:W-:Y:S05]  /*0c90*/  BSYNC.RECONVERGENT B0 ;  /* 0x0000000000007941 */ /* 0x000fea0003800200 */
.L_x_5:
[----:B------:R-:W0:Y:S01]  /*0ca0*/  S2UR UR5, SR_CgaCtaId ;  /* 0x00000000000579c3 */ /* 0x000e220000008800 */
[----:B------:R-:W-:Y:S01]  /*0cb0*/  UMOV UR4, 0x400 ;  /* 0x0000040000047882 */ /* 0x000fe20000000000 */
[----:B------:R-:W-:Y:S02]  /*0cc0*/  ISETP.GE.U32.AND P0, PT, R5, 0x2, PT ;  /* 0x000000020500780c */ /* 0x000fe40003f06070 */
[----:B------:R-:W-:Y:S01]  /*0cd0*/  ISETP.NE.AND P1, PT, R0, RZ, PT ;  /* 0x000000ff0000720c */ /* 0x000fe20003f25270 */
[----:B0-----:R-:W-:-:S06]  /*0ce0*/  ULEA UR4, UR5, UR4, 0x18 ;  /* 0x0000000405047291 */ /* 0x001fcc000f8ec0ff */
[----:B------:R-:W-:-:S05]  /*0cf0*/  LEA R2, R0, UR4, 0x2 ;  /* 0x0000000400027c11 */ /* 0x000fca000f8e10ff */
[----:B------:R0:W-:Y:S01]  /*0d00*/  STS [R2], R9 ;  /* 0x0000000902007388 */ /* 0x0001e20000000800 */
[----:B------:R-:W-:Y:S06]  /*0d10*/  BAR.SYNC.DEFER_BLOCKING 0x0 ;  /* 0x0000000000007b1d */ /* 0x000fec0000010000 */
[----:B------:R-:W-:Y:S05]  /*0d20*/  @!P0 BRA `(.L_x_8) ;  /* 0x0000000000308947 */ /* 0x000fea0003800000 */
[----:B------:R-:W-:-:S07]  /*0d30*/  MOV R4, R5 ;  /* 0x0000000500047202 */ /* 0x000fce0000000f00 */
.L_x_9:
[----:B0-----:R-:W-:-:S04]  /*0d40*/  SHF.R.U32.HI R9, RZ, 0x1, R4 ;  /* 0x00000001ff097819 */ /* 0x001fc80000011604 */
[----:B------:R-:W-:-:S13]  /*0d50*/  ISETP.GE.U32.AND P0, PT, R0, R9, PT ;  /* 0x000000090000720c */ /* 0x000fda0003f06070 */
[----:B------:R-:W-:Y:S01]  /*0d60*/  @!P0 IMAD R6, R9, 0x4, R2 ;  /* 0x0000000409068824 */ /* 0x000fe200078e0202 */
[----:B------:R-:W-:Y:S05]  /*0d70*/  @!P0 LDS R7, [R2] ;  /* 0x0000000002078984 */ /* 0x000fea0000000800 */
[----:B------:R-:W0:Y:S02]  /*0d80*/  @!P0 LDS R6, [R6] ;  /* 0x0000000006068984 */ /* 0x000e240000000800 */
[----:B0-----:R-:W-:-:S05]  /*0d90*/  @!P0 IMAD.IADD R7, R6, 0x1, R7 ;  /* 0x0000000106078824 */ /* 0x001fca00078e0207 */
[----:B------:R1:W-:Y:S01]  /*0da0*/  @!P0 STS [R2], R7 ;  /* 0x0000000702008388 */ /* 0x0003e20000000800 */
[----:B------:R-:W-:Y:S01]  /*0db0*/  BAR.SYNC.DEFER_BLOCKING 0x0 ;  /* 0x0000000000007b1d */ /* 0x000fe20000010000 */
[----:B------:R-:W-:Y:S01]  /*0dc0*/  ISETP.GT.U32.AND P0, PT, R4, 0x3, PT ;  /* 0x000000030400780c */ /* 0x000fe20003f04070 */
[----:B------:R-:W-:-:S12]  /*0dd0*/  IMAD.MOV.U32 R4, RZ, RZ, R9 ;  /* 0x000000ffff047224 */ /* 0x000fd800078e0009 */
[----:B-1----:R-:W-:Y:S05]  /*0de0*/  @P0 BRA `(.L_x_9) ;  /* 0xfffffffc00d40947 */ /* 0x002fea000383ffff */
.L_x_8:
[----:B------:R-:W-:Y:S05]  /*0df0*/  @P1 EXIT ;  /* 0x000000000000194d */ /* 0x000fea0003800000 */
[----:B------:R-:W1:Y:S01]  /*0e00*/  S2UR UR5, SR_CgaCtaId ;  /* 0x00000000000579c3 */ /* 0x000e620000008800 */
[----:B------:R-:W0:Y:S01]  /*0e10*/  I2F.F64.U32 R6, R5 ;  /* 0x0000000500067312 */ /* 0x000e220000201800 */
[----:B------:R-:W-:Y:S01]  /*0e20*/  UMOV UR4, 0x400 ;  /* 0x0000040000047882 */ /* 0x000fe20000000000 */
[----:B------:R-:W-:-:S06]  /*0e30*/  IMAD.MOV.U32 R8, RZ, RZ, 0x1 ;  /* 0x00000001ff087424 */ /* 0x000fcc00078e00ff */
[----:B0-----:R-:W0:Y:S01]  /*0e40*/  MUFU.RCP64H R9, R7 ;  /* 0x0000000700097308 */ /* 0x001e220000001800 */
[----:B-1----:R-:W-:-:S09]  /*0e50*/  ULEA UR4, UR5, UR4, 0x18 ;  /* 0x0000000405047291 */ /* 0x002fd2000f8ec0ff */
[----:B------:R-:W1:Y:S01]  /*0e60*/  LDS R0, [UR4] ;  /* 0x00000004ff007984 */ /* 0x000e620008000800 */
[----:B0-----:R-:W-:-:S08]  /*0e70*/  DFMA R10, -R6, R8, 1 ;  /* 0x3ff00000060a742b */ /* 0x001fd00000000108 */
[----:B------:R-:W-:-:S08]  /*0e80*/  DFMA R10, R10, R10, R10 ;  /* 0x0000000a0a0a722b */ /* 0x000fd0000000000a */
[----:B------:R-:W-:-:S08]  /*0e90*/  DFMA R10, R8, R10, R8 ;  /* 0x0000000a080a722b */ /* 0x000fd00000000008 */
[----:B------:R-:W-:-:S08]  /*0ea0*/  DFMA R12, -R6, R10, 1 ;  /* 0x3ff00000060c742b */ /* 0x000fd0000000010a */
[----:B------:R-:W-:Y:S01]  /*0eb0*/  DFMA R12, R10, R12, R10 ;  /* 0x0000000c0a0c722b */ /* 0x000fe2000000000a */
[----:B-1----:R-:W0:Y:S07]  /*0ec0*/  I2F.F64 R8, R0 ;  /* 0x0000000000087312 */ /* 0x002e2e0000201c00 */
[----:B0-----:R-:W-:Y:S01]  /*0ed0*/  DMUL R4, R8, R12 ;  /* 0x0000000c08047228 */ /* 0x001fe20000000000 */
[----:B------:R-:W-:-:S07]  /*0ee0*/  FSETP.GEU.AND P1, PT, |R9|, 6.5827683646048100446e-37, PT ;  /* 0x036000000900780b */ /* 0x000fce0003f2e200 */
[----:B------:R-:W-:-:S08]  /*0ef0*/  DFMA R10, -R6, R4, R8 ;  /* 0x00000004060a722b */ /* 0x000fd00000000108 */
[----:B------:R-:W-:-:S10]  /*0f00*/  DFMA R4, R12, R10, R4 ;  /* 0x0000000a0c04722b */ /* 0x000fd40000000004 */
[----:B------:R-:W-:-:S05]  /*0f10*/  FFMA R2, RZ, R7, R5 ;  /* 0x00000007ff027223 */ /* 0x000fca0000000005 */
[----:B------:R-:W-:-:S13]  /*0f20*/  FSETP.GT.AND P0, PT, |R2|, 1.469367938527859385e-39, PT ;  /* 0x001000000200780b */ /* 0x000fda0003f04200 */
[----:B------:R-:W-:Y:S05]  /*0f30*/  @P0 BRA P1, `(.L_x_10) ;  /* 0x0000000000100947 */ /* 0x000fea0000800000 */
[----:B------:R-:W-:-:S07]  /*0f40*/  MOV R0, 0xf60 ;  /* 0x00000f6000007802 */ /* 0x000fce0000000f00 */
[----:B------:R-:W-:Y:S05]  /*0f50*/  CALL.REL.NOINC `($__internal_0_$__cuda_sm20_div_rn_f64_full) ;  /* 0x0000000000187944 */ /* 0x000fea0003c00000 */
[----:B------:R-:W-:Y:S01]  /*0f60*/  MOV R4, R14 ;  /* 0x0000000e00047202 */ /* 0x000fe20000000f00 */
[----:B------:R-:W-:-:S07]  /*0f70*/  IMAD.MOV.U32 R5, RZ, RZ, R15 ;  /* 0x000000ffff057224 */ /* 0x000fce00078e000f */
.L_x_10:
[----:B------:R-:W0:Y:S02]  /*0f80*/  LDC.64 R6, c[0x0][0x380] ;  /* 0x0000e000ff067b82 */ /* 0x000e240000000a00 */
[----:B0-----:R-:W-:-:S05]  /*0f90*/  IMAD.WIDE.U32 R2, R3, 0x8, R6 ;  /* 0x0000000803027825 */ /* 0x001fca00078e0006 */
[----:B------:R-:W-:Y:S01]  /*0fa0*/  STG.E.64 desc[UR6][R2.64], R4 ;  /* 0x0000000402007986 */ /* 0x000fe2000c101b06 */
[----:B------:R-:W-:Y:S05]  /*0fb0*/  EXIT ;  /* 0x000000000000794d */ /* 0x000fea0003800000 */
        .weak           $__internal_0_$__cuda_sm20_div_rn_f64_full
        .type           $__internal_0_$__cuda_sm20_div_rn_f64_full,@function
        .size           $__internal_0_$__cuda_sm20_div_rn_f64_full,($__internal_1_$__cuda_sm20_div_s64 - $__internal_0_$__cuda_sm20_div_rn_f64_full)
$__internal_0_$__cuda_sm20_div_rn_f64_full:
[C---:B------:R-:W-:Y:S01]  /*0fc0*/  FSETP.GEU.AND P0, PT, |R7|.reuse, 1.469367938527859385e-39, PT ;  /* 0x001000000700780b */ /* 0x040fe20003f0e200 */
[----:B------:R-:W-:Y:S01]  /*0fd0*/  IMAD.MOV.U32 R10, RZ, RZ, 0x1 ;  /* 0x00000001ff0a7424 */ /* 0x000fe200078e00ff */
[C---:B------:R-:W-:Y:S01]  /*0fe0*/  LOP3.LUT R4, R7.reuse, 0x800fffff, RZ, 0xc0, !PT ;  /* 0x800fffff07047812 */ /* 0x040fe200078ec0ff */
[----:B------:R-:W-:Y:S01]  /*0ff0*/  IMAD.MOV.U32 R2, RZ, RZ, 0x1ca00000 ;  /* 0x1ca00000ff027424 */ /* 0x000fe200078e00ff */
[----:B------:R-:W-:Y:S02]  /*1000*/  LOP3.LUT R15, R7, 0x7ff00000, RZ, 0xc0, !PT ;  /* 0x7ff00000070f7812 */ /* 0x000fe400078ec0ff */
[----:B------:R-:W-:Y:S01]  /*1010*/  LOP3.LUT R5, R4, 0x3ff00000, RZ, 0xfc, !PT ;  /* 0x3ff0000004057812 */ /* 0x000fe200078efcff */
[----:B------:R-:W-:Y:S01]  /*1020*/  IMAD.MOV.U32 R4, RZ, RZ, R6 ;  /* 0x000000ffff047224 */ /* 0x000fe200078e0006 */
[----:B------:R-:W-:-:S04]  /*1030*/  LOP3.LUT R14, R9, 0x7ff00000, RZ, 0xc0, !PT ;  /* 0x7ff00000090e7812 */ /* 0x000fc800078ec0ff */
[----:B------:R-:W-:Y:S01]  /*1040*/  ISETP.GE.U32.AND P1, PT, R14, R15, PT ;  /* 0x0000000f0e00720c */ /* 0x000fe20003f26070 */
[----:B------:R-:W-:Y:S01]  /*1050*/  @!P0 DMUL R4, R6, 8.98846567431157953865e+307 ;  /* 0x7fe0000006048828 */ /* 0x000fe20000000000 */
[----:B------:R-:W-:-:S05]  /*1060*/  MOV R21, R14 ;  /* 0x0000000e00157202 */ /* 0x000fca0000000f00 */
[----:B------:R-:W0:Y:S02]  /*1070*/  MUFU.RCP64H R11, R5 ;  /* 0x00000005000b7308 */ /* 0x000e240000001800 */
[----:B0-----:R-:W-:-:S08]  /*1080*/  DFMA R12, R10, -R4, 1 ;  /* 0x3ff000000a0c742b */ /* 0x001fd00000000804 */
[----:B------:R-:W-:-:S08]  /*1090*/  DFMA R12, R12, R12, R12 ;  /* 0x0000000c0c0c722b */ /* 0x000fd0000000000c */
[----:B------:R-:W-:Y:S01]  /*10a0*/  DFMA R12, R10, R12, R10 ;  /* 0x0000000c0a0c722b */ /* 0x000fe2000000000a */
[----:B------:R-:W-:Y:S01]  /*10b0*/  SEL R11, R2, 0x63400000, !P1 ;  /* 0x63400000020b7807 */ /* 0x000fe20004800000 */
[----:B------:R-:W-:Y:S01]  /*10c0*/  IMAD.MOV.U32 R10, RZ, RZ, R8 ;  /* 0x000000ffff0a7224 */ /* 0x000fe200078e0008 */
[----:B------:R-:W-:Y:S02]  /*10d0*/  FSETP.GEU.AND P1, PT, |R9|, 1.469367938527859385e-39, PT ;  /* 0x001000000900780b */ /* 0x000fe40003f2e200 */
[----:B------:R-:W-:-:S03]  /*10e0*/  LOP3.LUT R11, R11, 0x800fffff, R9, 0xf8, !PT ;  /* 0x800fffff0b0b7812 */ /* 0x000fc600078ef809 */
[----:B------:R-:W-:-:S08]  /*10f0*/  DFMA R16, R12, -R4, 1 ;  /* 0x3ff000000c10742b */ /* 0x000fd00000000804 */
[----:B------:R-:W-:Y:S01]  /*1100*/  DFMA R12, R12, R16, R12 ;  /* 0x000000100c0c722b */ /* 0x000fe2000000000c */
[----:B------:R-:W-:Y:S10]  /*1110*/  @P1 BRA `(.L_x_11) ;  /* 0x0000000000201947 */ /* 0x000ff40003800000 */
[----:B------:R-:W-:Y:S01]  /*1120*/  LOP3.LUT R17, R7, 0x7ff00000, RZ, 0xc0, !PT ;  /* 0x7ff0000007117812 */ /* 0x000fe200078ec0ff */
[----:B------:R-:W-:-:S03]  /*1130*/  IMAD.MOV.U32 R16, RZ, RZ, RZ ;  /* 0x000000ffff107224 */ /* 0x000fc600078e00ff */
[----:B------:R-:W-:-:S04]  /*1140*/  ISETP.GE.U32.AND P1, PT, R14, R17, PT ;  /* 0x000000110e00720c */ /* 0x000fc80003f26070 */
[----:B------:R-:W-:-:S04]  /*1150*/  SEL R17, R2, 0x63400000, !P1 ;  /* 0x6340000002117807 */ /* 0x000fc80004800000 */
[----:B------:R-:W-:-:S04]  /*1160*/  LOP3.LUT R17, R17, 0x80000000, R9, 0xf8, !PT ;  /* 0x8000000011117812 */ /* 0x000fc800078ef809 */
[----:B------:R-:W-:-:S06]  /*1170*/  LOP3.LUT R17, R17, 0x100000, RZ, 0xfc, !PT ;  /* 0x0010000011117812 */ /* 0x000fcc00078efcff */
[----:B------:R-:W-:-:S10]  /*1180*/  DFMA R10, R10, 2, -R16 ;  /* 0x400000000a0a782b */ /* 0x000fd40000000810 */
[----:B------:R-:W-:-:S07]  /*1190*/  LOP3.LUT R21, R11, 0x7ff00000, RZ, 0xc0, !PT ;  /* 0x7ff000000b157812 */ /* 0x000fce00078ec0ff */
.L_x_11:
[----:B------:R-:W-:Y:S01]  /*11a0*/  IMAD.MOV.U32 R20, RZ, RZ, R15 ;  /* 0x000000ffff147224 */ /* 0x000fe200078e000f */
[----:B------:R-:W-:Y:S01]  /*11b0*/  @!P0 LOP3.LUT R20, R5, 0x7ff00000, RZ, 0xc0, !PT ;  /* 0x7ff0000005148812 */ /* 0x000fe200078ec0ff */
[----:B------:R-:W-:Y:S01]  /*11c0*/  VIADD R15, R21, 0xffffffff ;  /* 0xffffffff150f7836 */ /* 0x000fe20000000000 */
[----:B------:R-:W-:Y:S02]  /*11d0*/  DMUL R16, R12, R10 ;  /* 0x0000000a0c107228 */ /* 0x000fe40000000000 */
[----:B------:R-:W-:Y:S02]  /*11e0*/  IADD3 R22, PT, PT, R20, -0x1, RZ ;  /* 0xffffffff14167810 */ /* 0x000fe40007ffe0ff */
[----:B------:R-:W-:-:S04]  /*11f0*/  ISETP.GT.U32.AND P0, PT, R15, 0x7feffffe, PT ;  /* 0x7feffffe0f00780c */ /* 0x000fc80003f04070 */
[----:B------:R-:W-:Y:S01]  /*1200*/  ISETP.GT.U32.OR P0, PT, R22, 0x7feffffe, P0 ;  /* 0x7feffffe1600780c */ /* 0x000fe20000704470 */
[----:B------:R-:W-:-:S08]  /*1210*/  DFMA R18, R16, -R4, R10 ;  /* 0x800000041012722b */ /* 0x000fd0000000000a */
[----:B------:R-:W-:-:S04]  /*1220*/  DFMA R12, R12, R18, R16 ;  /* 0x000000120c0c722b */ /* 0x000fc80000000010 */
[----:B------:R-:W-:Y:S07]  /*1230*/  @P0 BRA `(.L_x_12) ;  /* 0x00000000006c0947 */ /* 0x000fee0003800000 */
[----:B------:R-:W-:-:S04]  /*1240*/  LOP3.LUT R9, R7, 0x7ff00000, RZ, 0xc0, !PT ;  /* 0x7ff0000007097812 */ /* 0x000fc800078ec0ff */
[CC--:B------:R-:W-:Y:S02]  /*1250*/  VIADDMNMX R8, R14.reuse, -R9.reuse, 0xb9600000, !PT ;  /* 0xb96000000e087446 */ /* 0x0c0fe40007800909 */
[----:B------:R-:W-:Y:S02]  /*1260*/  ISETP.GE.U32.AND P0, PT, R14, R9, PT ;  /* 0x000000090e00720c */ /* 0x000fe40003f06070 */
[----:B------:R-:W-:Y:S02]  /*1270*/  VIMNMX R8, PT, PT, R8, 0x46a00000, PT ;  /* 0x46a0000008087848 */ /* 0x000fe40003fe0100 */
[----:B------:R-:W-:-:S05]  /*1280*/  SEL R9, R2, 0x63400000, !P0 ;  /* 0x6340000002097807 */ /* 0x000fca0004000000 */
[----:B------:R-:W-:Y:S02]  /*1290*/  IMAD.IADD R2, R8, 0x1, -R9 ;  /* 0x0000000108027824 */ /* 0x000fe400078e0a09 */
[----:B------:R-:W-:Y:S02]  /*12a0*/  IMAD.MOV.U32 R8, RZ, RZ, RZ ;  /* 0x000000ffff087224 */ /* 0x000fe400078e00ff */
[----:B------:R-:W-:-:S06]  /*12b0*/  VIADD R9, R2, 0x7fe00000 ;  /* 0x7fe0000002097836 */ /* 0x000fcc0000000000 */
[----:B------:R-:W-:-:S10]  /*12c0*/  DMUL R14, R12, R8 ;  /* 0x000000080c0e7228 */ /* 0x000fd40000000000 */
[----:B------:R-:W-:-:S13]  /*12d0*/  FSETP.GTU.AND P0, PT, |R15|, 1.469367938527859385e-39, PT ;  /* 0x001000000f00780b */ /* 0x000fda0003f0c200 */
[----:B------:R-:W-:Y:S05]  /*12e0*/  @P0 BRA `(.L_x_13) ;  /* 0x0000000000940947 */ /* 0x000fea0003800000 */
[----:B------:R-:W-:Y:S01]  /*12f0*/  DFMA R4, R12, -R4, R10 ;  /* 0x800000040c04722b */ /* 0x000fe2000000000a */
[----:B------:R-:W-:-:S09]  /*1300*/  IMAD.MOV.U32 R8, RZ, RZ, RZ ;  /* 0x000000ffff087224 */ /* 0x000fd200078e00ff */
[C---:B------:R-:W-:Y:S02]  /*1310*/  FSETP.NEU.AND P0, PT, R5.reuse, RZ, PT ;  /* 0x000000ff0500720b */ /* 0x040fe40003f0d000 */
[----:B------:R-:W-:-:S04]  /*1320*/  LOP3.LUT R7, R5, 0x80000000, R7, 0x48, !PT ;  /* 0x8000000005077812 */ /* 0x000fc800078e4807 */
[----:B------:R-:W-:-:S07]  /*1330*/  LOP3.LUT R9, R7, R9, RZ, 0xfc, !PT ;  /* 0x0000000907097212 */ /* 0x000fce00078efcff */
[----:B------:R-:W-:Y:S05]  /*1340*/  @!P0 BRA `(.L_x_13) ;  /* 0x00000000007c8947 */ /* 0x000fea0003800000 */
[----:B------:R-:W-:Y:S01]  /*1350*/  IADD3 R5, PT, PT, -R2, RZ, RZ ;  /* 0x000000ff02057210 */ /* 0x000fe20007ffe1ff */
[----:B------:R-:W-:Y:S01]  /*1360*/  IMAD.MOV.U32 R4, RZ, RZ, RZ ;  /* 0x000000ffff047224 */ /* 0x000fe200078e00ff */
[----:B------:R-:W-:-:S05]  /*1370*/  DMUL.RP R8, R12, R8 ;  /* 0x000000080c087228 */ /* 0x000fca0000008000 */
[----:B------:R-:W-:-:S05]  /*1380*/  DFMA R4, R14, -R4, R12 ;  /* 0x800000040e04722b */ /* 0x000fca000000000c */
[----:B------:R-:W-:Y:S02]  /*1390*/  LOP3.LUT R7, R9, R7, RZ, 0x3c, !PT ;  /* 0x0000000709077212 */ /* 0x000fe400078e3cff */
[----:B------:R-:W-:-:S04]  /*13a0*/  IADD3 R4, PT, PT, -R2, -0x43300000, RZ ;  /* 0xbcd0000002047810 */ /* 0x000fc80007ffe1ff */
[----:B------:R-:W-:-:S04]  /*13b0*/  FSETP.NEU.AND P0, PT, |R5|, R4, PT ;  /* 0x000000040500720b */ /* 0x000fc80003f0d200 */
[----:B------:R-:W-:Y:S02]  /*13c0*/  FSEL R14, R8, R14, !P0 ;  /* 0x0000000e080e7208 */ /* 0x000fe40004000000 */
[----:B------:R-:W-:Y:S01]  /*13d0*/  FSEL R15, R7, R15, !P0 ;  /* 0x0000000f070f7208 */ /* 0x000fe20004000000 */
[----:B------:R-:W-:Y:S06]  /*13e0*/  BRA `(.L_x_13) ;  /* 0x0000000000547947 */ /* 0x000fec0003800000 */
.L_x_12:
[----:B------:R-:W-:-:S14]  /*13f0*/  DSETP.NAN.AND P0, PT, R8, R8, PT ;  /* 0x000000080800722a */ /* 0x000fdc0003f08000 */
[----:B------:R-:W-:Y:S05]  /*1400*/  @P0 BRA `(.L_x_14) ;  /* 0x0000000000440947 */ /* 0x000fea0003800000 */
[----:B------:R-:W-:-:S14]  /*1410*/  DSETP.NAN.AND P0, PT, R6, R6, PT ;  /* 0x000000060600722a */ /* 0x000fdc0003f08000 */
[----:B------:R-:W-:Y:S05]  /*1420*/  @P0 BRA `(.L_x_15) ;  /* 0x0000000000300947 */ /* 0x000fea0003800000 */
[----:B------:R-:W-:Y:S01]  /*1430*/  ISETP.NE.AND P0, PT, R21, R20, PT ;  /* 0x000000141500720c */ /* 0x000fe20003f05270 */
[----:B------:R-:W-:Y:S02]  /*1440*/  IMAD.MOV.U32 R14, RZ, RZ, 0x0 ;  /* 0x00000000ff0e7424 */ /* 0x000fe400078e00ff */
[----:B------:R-:W-:-:S10]  /*1450*/  IMAD.MOV.U32 R15, RZ, RZ, -0x80000 ;  /* 0xfff80000ff0f7424 */ /* 0x000fd400078e00ff */
[----:B------:R-:W-:Y:S05]  /*1460*/  @!P0 BRA `(.L_x_13) ;  /* 0x0000000000348947 */ /* 0x000fea0003800000 */
[----:B------:R-:W-:Y:S02]  /*1470*/  ISETP.NE.AND P0, PT, R21, 0x7ff00000, PT ;  /* 0x7ff000001500780c */ /* 0x000fe40003f05270 */
[----:B------:R-:W-:Y:S02]  /*1480*/  LOP3.LUT R15, R9, 0x80000000, R7, 0x48, !PT ;  /* 0x80000000090f7812 */ /* 0x000fe400078e4807 */
[----:B------:R-:W-:-:S13]  /*1490*/  ISETP.EQ.OR P0, PT, R20, RZ, !P0 ;  /* 0x000000ff1400720c */ /* 0x000fda0004702670 */
[----:B------:R-:W-:Y:S01]  /*14a0*/  @P0 LOP3.LUT R2, R15, 0x7ff00000, RZ, 0xfc, !PT ;  /* 0x7ff000000f020812 */ /* 0x000fe200078efcff */
[----:B------:R-:W-:Y:S01]  /*14b0*/  @!P0 IMAD.MOV.U32 R14, RZ, RZ, RZ ;  /* 0x000000ffff0e8224 */ /* 0x000fe200078e00ff */
[----:B------:R-:W-:-:S03]  /*14c0*/  @P0 MOV R14, RZ ;  /* 0x000000ff000e0202 */ /* 0x000fc60000000f00 */
[----:B------:R-:W-:Y:S01]  /*14d0*/  @P0 IMAD.MOV.U32 R15, RZ, RZ, R2 ;  /* 0x000000ffff0f0224 */ /* 0x000fe200078e0002 */
[----:B------:R-:W-:Y:S06]  /*14e0*/  BRA `(.L_x_13) ;  /* 0x0000000000147947 */ /* 0x000fec0003800000 */
.L_x_15:
[----:B------:R-:W-:Y:S01]  /*14f0*/  LOP3.LUT R15, R7, 0x80000, RZ, 0xfc, !PT ;  /* 0x00080000070f7812 */ /* 0x000fe200078efcff */
[----:B------:R-:W-:Y:S01]  /*1500*/  IMAD.MOV.U32 R14, RZ, RZ, R6 ;  /* 0x000000ffff0e7224 */ /* 0x000fe200078e0006 */
[----:B------:R-:W-:Y:S06]  /*1510*/  BRA `(.L_x_13) ;  /* 0x0000000000087947 */ /* 0x000fec0003800000 */
.L_x_14:
[----:B------:R-:W-:Y:S01]  /*1520*/  LOP3.LUT R15, R9, 0x80000, RZ, 0xfc, !PT ;  /* 0x00080000090f7812 */ /* 0x000fe200078efcff */
[----:B------:R-:W-:-:S07]  /*1530*/  IMAD.MOV.U32 R14, RZ, RZ, R8 ;  /* 0x000000ffff0e7224 */ /* 0x000fce00078e0008 */
.L_x_13:
[----:B------:R-:W-:Y:S01]  /*1540*/  IMAD.MOV.U32 R4, RZ, RZ, R0 ;  /* 0x000000ffff047224 */ /* 0x000fe200078e0000 */
[----:B------:R-:W-:-:S04]  /*1550*/  MOV R5, 0x0 ;  /* 0x0000000000057802 */ /* 0x000fc80000000f00 */
[----:B------:R-:W-:Y:S05]  /*1560*/  RET.REL.NODEC R4 `(_Z9bootstrapPdPiP17curandStateXORWOW) ;  /* 0xffffffe804a47950 */ /* 0x000fea0003c3ffff */
        .weak           $__internal_1_$__cuda_sm20_div_s64
        .type           $__internal_1_$__cuda_sm20_div_s64,@function
        .size           $__internal_1_$__cuda_sm20_div_s64,(.L_x_19 - $__internal_1_$__cuda_sm20_div_s64)
$__internal_1_$__cuda_sm20_div_s64:
[----:B------:R-:W-:Y:S02]  /*1570*/  IMAD.MOV.U32 R12, RZ, RZ, R7 ;  /* 0x000000ffff0c7224 */ /* 0x000fe400078e0007 */
[----:B------:R-:W-:-:S04]  /*1580*/  IMAD.MOV.U32 R13, RZ, RZ, RZ ;  /* 0x000000ffff0d7224 */ /* 0x000fc800078e00ff */
[----:B------:R-:W0:Y:S08]  /*1590*/  I2F.U64.RP R12, R12 ;  /* 0x0000000c000c7312 */ /* 0x000e300000309000 */
[----:B0-----:R-:W0:Y:S02]  /*15a0*/  MUFU.RCP R8, R12 ;  /* 0x0000000c00087308 */ /* 0x001e240000001000 */
[----:B0-----:R-:W-:-:S06]  /*15b0*/  VIADD R8, R8, 0x1ffffffe ;  /* 0x1ffffffe08087836 */ /* 0x001fcc0000000000 */
[----:B------:R-:W0:Y:S02]  /*15c0*/  F2I.U64.TRUNC R8, R8 ;  /* 0x0000000800087311 */ /* 0x000e24000020d800 */
[----:B0-----:R-:W-:-:S04]  /*15d0*/  IMAD.WIDE.U32 R10, R8, R7, RZ ;  /* 0x00000007080a7225 */ /* 0x001fc800078e00ff */
[----:B------:R-:W-:Y:S01]  /*15e0*/  IMAD R11, R9, R7, R11 ;  /* 0x00000007090b7224 */ /* 0x000fe200078e020b */
[----:B------:R-:W-:-:S05]  /*15f0*/  IADD3 R15, P0, PT, RZ, -R10, RZ ;  /* 0x8000000aff0f7210 */ /* 0x000fca0007f1e0ff */
[----:B------:R-:W-:-:S04]  /*1600*/  IMAD.HI.U32 R10, R8, R15, RZ ;  /* 0x0000000f080a7227 */ /* 0x000fc800078e00ff */
[----:B------:R-:W-:Y:S01]  /*1610*/  IMAD.X R17, RZ, RZ, ~R11, P0 ;  /* 0x000000ffff117224 */ /* 0x000fe200000e0e0b */
[----:B------:R-:W-:-:S03]  /*1620*/  MOV R11, R8 ;  /* 0x00000008000b7202 */ /* 0x000fc60000000f00 */
[-C--:B------:R-:W-:Y:S02]  /*1630*/  IMAD R13, R9, R17.reuse, RZ ;  /* 0x00000011090d7224 */ /* 0x080fe400078e02ff */
[----:B------:R-:W-:-:S04]  /*1640*/  IMAD.WIDE.U32 R10, P0, R8, R17, R10 ;  /* 0x00000011080a7225 */ /* 0x000fc8000780000a */
[----:B------:R-:W-:-:S04]  /*1650*/  IMAD.HI.U32 R17, R9, R17, RZ ;  /* 0x0000001109117227 */ /* 0x000fc800078e00ff */
[----:B------:R-:W-:-:S05]  /*1660*/  IMAD.HI.U32 R10, P1, R9, R15, R10 ;  /* 0x0000000f090a7227 */ /* 0x000fca000782000a */
[----:B------:R-:W-:Y:S01]  /*1670*/  IADD3 R11, P2, PT, R13, R10, RZ ;  /* 0x0000000a0d0b7210 */ /* 0x000fe20007f5e0ff */
[----:B------:R-:W-:-:S04]  /*1680*/  IMAD.X R10, R17, 0x1, R9, P0 ;  /* 0x00000001110a7824 */ /* 0x000fc800000e0609 */
[-C--:B------:R-:W-:Y:S01]  /*1690*/  IMAD.WIDE.U32 R8, R11, R7.reuse, RZ ;  /* 0x000000070b087225 */ /* 0x080fe200078e00ff */
[----:B------:R-:W-:Y:S02]  /*16a0*/  IADD3.X R13, PT, PT, RZ, RZ, R10, P2, P1 ;  /* 0x000000ffff0d7210 */ /* 0x000fe400017e240a */
[----:B------:R-:W-:Y:S02]  /*16b0*/  ISETP.GE.AND P1, PT, R4, RZ, PT ;  /* 0x000000ff0400720c */ /* 0x000fe40003f26270 */
[----:B------:R-:W-:Y:S01]  /*16c0*/  IADD3 R15, P0, PT, RZ, -R8, RZ ;  /* 0x80000008ff0f7210 */ /* 0x000fe20007f1e0ff */
[----:B------:R-:W-:Y:S01]  /*16d0*/  IMAD R8, R13, R7, R9 ;  /* 0x000000070d087224 */ /* 0x000fe200078e0209 */
[----:B------:R-:W-:-:S03]  /*16e0*/  IADD3 R9, P4, PT, RZ, -R6, RZ ;  /* 0x80000006ff097210 */ /* 0x000fc60007f9e0ff */
[----:B------:R-:W-:Y:S01]  /*16f0*/  IMAD.HI.U32 R10, R11, R15, RZ ;  /* 0x0000000f0b0a7227 */ /* 0x000fe200078e00ff */
[----:B------:R-:W-:-:S03]  /*1700*/  SEL R6, R9, R6, !P1 ;  /* 0x0000000609067207 */ /* 0x000fc60004800000 */
[----:B------:R-:W-:Y:S02]  /*1710*/  IMAD.X R8, RZ, RZ, ~R8, P0 ;  /* 0x000000ffff087224 */ /* 0x000fe400000e0e08 */
[----:B------:R-:W-:Y:S02]  /*1720*/  IMAD.X R9, RZ, RZ, ~R4, P4 ;  /* 0x000000ffff097224 */ /* 0x000fe400020e0e04 */
[----:B------:R-:W-:-:S03]  /*1730*/  IMAD.WIDE.U32 R10, P0, R11, R8, R10 ;  /* 0x000000080b0a7225 */ /* 0x000fc6000780000a */
[----:B------:R-:W-:Y:S01]  /*1740*/  SEL R12, R9, R4, !P1 ;  /* 0x00000004090c7207 */ /* 0x000fe20004800000 */
[----:B------:R-:W-:Y:S02]  /*1750*/  HFMA2 R9, -RZ, RZ, 0, 0 ;  /* 0x00000000ff097431 */ /* 0x000fe400000001ff */
[----:B------:R-:W-:-:S04]  /*1760*/  IMAD.HI.U32 R11, P2, R13, R15, R10 ;  /* 0x0000000f0d0b7227 */ /* 0x000fc8000784000a */
[CC--:B------:R-:W-:Y:S02]  /*1770*/  IMAD R10, R13.reuse, R8.reuse, RZ ;  /* 0x000000080d0a7224 */ /* 0x0c0fe400078e02ff */
[----:B------:R-:W-:-:S03]  /*1780*/  IMAD.HI.U32 R8, R13, R8, RZ ;  /* 0x000000080d087227 */ /* 0x000fc600078e00ff */
[----:B------:R-:W-:Y:S01]  /*1790*/  IADD3 R11, P3, PT, R10, R11, RZ ;  /* 0x0000000b0a0b7210 */ /* 0x000fe20007f7e0ff */
[----:B------:R-:W-:-:S04]  /*17a0*/  IMAD.X R13, R8, 0x1, R13, P0 ;  /* 0x00000001080d7824 */ /* 0x000fc800000e060d */
[----:B------:R-:W-:Y:S01]  /*17b0*/  IMAD.HI.U32 R8, R11, R6, RZ ;  /* 0x000000060b087227 */ /* 0x000fe200078e00ff */
[----:B------:R-:W-:-:S03]  /*17c0*/  IADD3.X R13, PT, PT, RZ, RZ, R13, P3, P2 ;  /* 0x000000ffff0d7210 */ /* 0x000fc60001fe440d */
[----:B------:R-:W-:-:S04]  /*17d0*/  IMAD.WIDE.U32 R8, R11, R12, R8 ;  /* 0x0000000c0b087225 */ /* 0x000fc800078e0008 */
[C---:B------:R-:W-:Y:S02]  /*17e0*/  IMAD R11, R13.reuse, R12, RZ ;  /* 0x0000000c0d0b7224 */ /* 0x040fe400078e02ff */
[----:B------:R-:W-:-:S04]  /*17f0*/  IMAD.HI.U32 R8, P0, R13, R6, R8 ;  /* 0x000000060d087227 */ /* 0x000fc80007800008 */
[----:B------:R-:W-:Y:S01]  /*1800*/  IMAD.HI.U32 R4, R13, R12, RZ ;  /* 0x0000000c0d047227 */ /* 0x000fe200078e00ff */
[----:B------:R-:W-:-:S03]  /*1810*/  IADD3 R10, P2, PT, R11, R8, RZ ;  /* 0x000000080b0a7210 */ /* 0x000fc60007f5e0ff */
[----:B------:R-:W-:Y:S02]  /*1820*/  IMAD.X R4, RZ, RZ, R4, P0 ;  /* 0x000000ffff047224 */ /* 0x000fe400000e0604 */
[----:B------:R-:W-:-:S04]  /*1830*/  IMAD.WIDE.U32 R8, R10, R7, RZ ;  /* 0x000000070a087225 */ /* 0x000fc800078e00ff */
[----:B------:R-:W-:Y:S01]  /*1840*/  IMAD.X R4, RZ, RZ, R4, P2 ;  /* 0x000000ffff047224 */ /* 0x000fe200010e0604 */
[----:B------:R-:W-:-:S03]  /*1850*/  IADD3 R8, P0, PT, -R8, R6, RZ ;  /* 0x0000000608087210 */ /* 0x000fc60007f1e1ff */
[-C--:B------:R-:W-:Y:S02]  /*1860*/  IMAD R4, R4, R7.reuse, R9 ;  /* 0x0000000704047224 */ /* 0x080fe400078e0209 */
[----:B------:R-:W-:Y:S02]  /*1870*/  VIADD R9, R10, 0x1 ;  /* 0x000000010a097836 */ /* 0x000fe40000000000 */
[----:B------:R-:W-:Y:S01]  /*1880*/  IMAD.X R11, R12, 0x1, ~R4, P0 ;  /* 0x000000010c0b7824 */ /* 0x000fe200000e0e04 */
[----:B------:R-:W-:Y:S02]  /*1890*/  ISETP.GE.U32.AND P0, PT, R8, R7, PT ;  /* 0x000000070800720c */ /* 0x000fe40003f06070 */
[----:B------:R-:W-:Y:S02]  /*18a0*/  IADD3 R4, P2, PT, -R7, R8, RZ ;  /* 0x0000000807047210 */ /* 0x000fe40007f5e1ff */
[C---:B------:R-:W-:Y:S02]  /*18b0*/  ISETP.GE.U32.AND.EX P0, PT, R11.reuse, RZ, PT, P0 ;  /* 0x000000ff0b00720c */ /* 0x040fe40003f06100 */
[----:B------:R-:W-:-:S02]  /*18c0*/  IADD3.X R6, PT, PT, R11, -0x1, RZ, P2, !PT ;  /* 0xffffffff0b067810 */ /* 0x000fc400017fe4ff */
[----:B------:R-:W-:Y:S02]  /*18d0*/  SEL R4, R4, R8, P0 ;  /* 0x0000000804047207 */ /* 0x000fe40000000000 */
[----:B------:R-:W-:Y:S02]  /*18e0*/  SEL R6, R6, R11, P0 ;  /* 0x0000000b06067207 */ /* 0x000fe40000000000 */
[----:B------:R-:W-:Y:S02]  /*18f0*/  SEL R10, R9, R10, P0 ;  /* 0x0000000a090a7207 */ /* 0x000fe40000000000 */
[----:B------:R-:W-:Y:S02]  /*1900*/  ISETP.GE.U32.AND P0, PT, R4, R7, PT ;  /* 0x000000070400720c */ /* 0x000fe40003f06070 */
[----:B------:R-:W-:Y:S02]  /*1910*/  IADD3 R9, PT, PT, R10, 0x1, RZ ;  /* 0x000000010a097810 */ /* 0x000fe40007ffe0ff */
[----:B------:R-:W-:Y:S01]  /*1920*/  ISETP.GE.U32.AND.EX P0, PT, R6, RZ, PT, P0 ;  /* 0x000000ff0600720c */ /* 0x000fe20003f06100 */
[----:B------:R-:W-:-:S03]  /*1930*/  IMAD.MOV.U32 R6, RZ, RZ, R2 ;  /* 0x000000ffff067224 */ /* 0x000fc600078e0002 */
[----:B------:R-:W-:Y:S02]  /*1940*/  SEL R9, R9, R10, P0 ;  /* 0x0000000a09097207 */ /* 0x000fe40000000000 */
[----:B------:R-:W-:Y:S01]  /*1950*/  ISETP.NE.U32.AND P0, PT, R7, RZ, PT ;  /* 0x000000ff0700720c */ /* 0x000fe20003f05070 */
[----:B------:R-:W-:Y:S02]  /*1960*/  IMAD.MOV.U32 R7, RZ, RZ, 0x0 ;  /* 0x00000000ff077424 */ /* 0x000fe400078e00ff */
[----:B------:R-:W-:Y:S01]  /*1970*/  IMAD.MOV R4, RZ, RZ, -R9 ;  /* 0x000000ffff047224 */ /* 0x000fe200078e0a09 */
[----:B------:R-:W-:-:S04]  /*1980*/  ISETP.NE.AND.EX P0, PT, RZ, RZ, PT, P0 ;  /* 0x000000ffff00720c */ /* 0x000fc80003f05300 */
[----:B------:R-:W-:-:S04]  /*1990*/  SEL R9, R4, R9, !P1 ;  /* 0x0000000904097207 */ /* 0x000fc80004800000 */
[----:B------:R-:W-:Y:S01]  /*19a0*/  SEL R9, R9, 0xffffffff, P0 ;  /* 0xffffffff09097807 */ /* 0x000fe20000000000 */
[----:B------:R-:W-:Y:S06]  /*19b0*/  RET.REL.NODEC R6 `(_Z9bootstrapPdPiP17curandStateXORWOW) ;  /* 0xffffffe406907950 */ /* 0x000fec0003c3ffff */
.L_x_16:
[----:B------:R-:W-:-:S00]  /*19c0*/  BRA `(.L_x_16) ;  /* 0xfffffffc00fc7947 */ /* 0x000fc0000383ffff */
[----:B------:R-:W-:-:S00]  /*19d0*/  NOP ;  /* 0x0000000000007918 */ /* 0x000fc00000000000 */
        /* <DEDUP_REMOVED lines=10> */
.L_x_19:


//--------------------- .text._Z10initCurandP17curandStateXORWOWm --------------------------
	.section	.text._Z10initCurandP17curandStateXORWOWm,"ax",@progbits
	.align	128
        .global         _Z10initCurandP17curandStateXORWOWm
        .type           _Z10initCurandP17curandStateXORWOWm,@function
        .size           _Z10initCurandP17curandStateXORWOWm,(.L_x_21 - _Z10initCurandP17curandStateXORWOWm)
        .other          _Z10initCurandP17curandStateXORWOWm,@"STO_CUDA_ENTRY STV_DEFAULT"
_Z10initCurandP17curandStateXORWOWm:
.text._Z10initCurandP17curandStateXORWOWm:
[----:B------:R-:W-:Y:S01]  /*0000*/  LDC R1, c[0x0][0x37c] ;  /* 0x0000df00ff017b82 */ /* 0x000fe20000000800 */
[----:B------:R-:W0:Y:S07]  /*0010*/  S2R R5, SR_TID.X ;  /* 0x0000000000057919 */ /* 0x000e2e0000002100 */
[----:B------:R-:W0:Y:S01]  /*0020*/  S2UR UR4, SR_CTAID.X ;  /* 0x00000000000479c3 */ /* 0x000e220000002500 */
[----:B------:R-:W1:Y:S07]  /*0030*/  LDCU.64 UR6, c[0x0][0x388] ;  /* 0x00007100ff0677ac */ /* 0x000e6e0008000a00 */
[----:B------:R-:W0:Y:S08]  /*0040*/  LDC R0, c[0x0][0x360] ;  /* 0x0000d800ff007b82 */ /* 0x000e300000000800 */
[----:B------:R-:W2:Y:S01]  /*0050*/  LDC.64 R2, c[0x0][0x380] ;  /* 0x0000e000ff027b82 */ /* 0x000ea20000000a00 */
[----:B0-----:R-:W-:Y:S01]  /*0060*/  IMAD R5, R0, UR4, R5 ;  /* 0x0000000400057c24 */ /* 0x001fe2000f8e0205 */
[----:B------:R-:W0:Y:S04]  /*0070*/  LDCU.64 UR4, c[0x0][0x358] ;  /* 0x00006b00ff0477ac */ /* 0x000e280008000a00 */
[C---:B-1----:R-:W-:Y:S01]  /*0080*/  IADD3 R0, P0, PT, R5.reuse, UR6, RZ ;  /* 0x0000000605007c10 */ /* 0x042fe2000ff1e0ff */
[----:B--2---:R-:W-:-:S03]  /*0090*/  IMAD.WIDE R2, R5, 0x30, R2 ;  /* 0x0000003005027825 */ /* 0x004fc600078e0202 */
[----:B------:R-:W-:Y:S02]  /*00a0*/  LEA.HI.X.SX32 R4, R5, UR7, 0x1, P0 ;  /* 0x0000000705047c11 */ /* 0x000fe400080f0eff */
[----:B------:R-:W-:Y:S02]  /*00b0*/  LOP3.LUT R0, R0, 0xaad26b49, RZ, 0x3c, !PT ;  /* 0xaad26b4900007812 */ /* 0x000fe400078e3cff */
[----:B------:R-:W-:-:S03]  /*00c0*/  LOP3.LUT R4, R4, 0xf7dcefdd, RZ, 0x3c, !PT ;  /* 0xf7dcefdd04047812 */ /* 0x000fc600078e3cff */
[----:B------:R-:W-:Y:S02]  /*00d0*/  IMAD R0, R0, 0x4182bed5, RZ ;  /* 0x4182bed500007824 */ /* 0x000fe400078e02ff */
[----:B------:R-:W-:Y:S01]  /*00e0*/  IMAD R7, R4, -0x658354e5, RZ ;  /* 0x9a7cab1b04077824 */ /* 0x000fe200078e02ff */
[----:B0-----:R-:W-:Y:S01]  /*00f0*/  STG.E.64 desc[UR4][R2.64+0x18], RZ ;  /* 0x000018ff02007986 */ /* 0x001fe2000c101b04 */
[C---:B------:R-:W-:Y:S01]  /*0100*/  VIADD R5, R0.reuse, 0x75bcd15 ;  /* 0x075bcd1500057836 */ /* 0x040fe20000000000 */
[C---:B------:R-:W-:Y:S01]  /*0110*/  LOP3.LUT R8, R0.reuse, 0x159a55e5, RZ, 0x3c, !PT ;  /* 0x159a55e500087812 */ /* 0x040fe200078e3cff */
[C---:B------:R-:W-:Y:S01]  /*0120*/  VIADD R9, R7.reuse, 0x1f123bb5 ;  /* 0x1f123bb507097836 */ /* 0x040fe20000000000 */
[C---:B------:R-:W-:Y:S01]  /*0130*/  IADD3 R4, PT, PT, R0.reuse, 0x64f0c9, R7 ;  /* 0x0064f0c900047810 */ /* 0x040fe20007ffe007 */
[----:B------:R-:W-:Y:S01]  /*0140*/  VIADD R11, R0, 0x583f19 ;  /* 0x00583f19000b7836 */ /* 0x000fe20000000000 */
[----:B------:R-:W-:Y:S01]  /*0150*/  LOP3.LUT R10, R7, 0x5491333, RZ, 0x3c, !PT ;  /* 0x05491333070a7812 */ /* 0x000fe200078e3cff */
[----:B------:R-:W-:Y:S04]  /*0160*/  STG.E desc[UR4][R2.64+0x20], RZ ;  /* 0x000020ff02007986 */ /* 0x000fe8000c101904 */
[----:B------:R-:W-:Y:S04]  /*0170*/  STG.E.64 desc[UR4][R2.64], R4 ;  /* 0x0000000402007986 */ /* 0x000fe8000c101b04 */
[----:B------:R-:W-:Y:S04]  /*0180*/  STG.E.64 desc[UR4][R2.64+0x8], R8 ;  /* 0x0000080802007986 */ /* 0x000fe8000c101b04 */
[----:B------:R-:W-:Y:S04]  /*0190*/  STG.E.64 desc[UR4][R2.64+0x28], RZ ;  /* 0x000028ff02007986 */ /* 0x000fe8000c101b04 */
[----:B------:R-:W-:Y:S01]  /*01a0*/  STG.E.64 desc[UR4][R2.64+0x10], R10 ;  /* 0x0000100a02007986 */ /* 0x000fe2000c101b04 */
[----:B------:R-:W-:Y:S05]  /*01b0*/  EXIT ;  /* 0x000000000000794d */ /* 0x000fea0003800000 */
.L_x_17:
        /* <DEDUP_REMOVED lines=12> */
.L_x_21:


//--------------------- .nv.global.init           --------------------------
	.section	.nv.global.init,"aw",@progbits
	.align	4
.nv.global.init:
	.type		mrg32k3aM1SubSeq,@object
	.size		mrg32k3aM1SubSeq,(mrg32k3aM2SubSeq - mrg32k3aM1SubSeq)
mrg32k3aM1SubSeq:
        /*0000*/ 	.byte	0x0b, 0xcc, 0xee, 0x04, 0x73, 0x29, 0x8b, 0x6f, 0xf6, 0x53, 0x03, 0xf6, 0x23, 0xf6, 0xea, 0xda
        /* <DEDUP_REMOVED lines=125> */
	.type		mrg32k3aM2SubSeq,@object
	.size		mrg32k3aM2SubSeq,(mrg32k3aM1 - mrg32k3aM2SubSeq)
mrg32k3aM2SubSeq:
        /* <DEDUP_REMOVED lines=126> */
	.type		mrg32k3aM1,@object
	.size		mrg32k3aM1,(mrg32k3aM1Seq - mrg32k3aM1)
mrg32k3aM1:
        /* <DEDUP_REMOVED lines=144> */
	.type		mrg32k3aM1Seq,@object
	.size		mrg32k3aM1Seq,(mrg32k3aM2 - mrg32k3aM1Seq)
mrg32k3aM1Seq:
        /* <DEDUP_REMOVED lines=144> */
	.type		mrg32k3aM2,@object
	.size		mrg32k3aM2,(mrg32k3aM2Seq - mrg32k3aM2)
mrg32k3aM2:
        /* <DEDUP_REMOVED lines=144> */
	.type		mrg32k3aM2Seq,@object
	.size		mrg32k3aM2Seq,(precalc_xorwow_matrix - mrg32k3aM2Seq)
mrg32k3aM2Seq:
        /* <DEDUP_REMOVED lines=144> */
	.type		precalc_xorwow_matrix,@object
	.size		precalc_xorwow_matrix,(precalc_xorwow_offset_matrix - precalc_xorwow_matrix)
precalc_xorwow_matrix:
        /* <DEDUP_REMOVED lines=6400> */
	.type		precalc_xorwow_offset_matrix,@object
	.size		precalc_xorwow_offset_matrix,(.L_1 - precalc_xorwow_offset_matrix)
precalc_xorwow_offset_matrix:
        /* <DEDUP_REMOVED lines=6400> */
.L_1:


//--------------------- .nv.shared._Z9bootstrapPdPiP17curandStateXORWOW --------------------------
	.section	.nv.shared._Z9bootstrapPdPiP17curandStateXORWOW,"aw",@nobits
	.sectionflags	@""
	.align	4
.nv.shared._Z9bootstrapPdPiP17curandStateXORWOW:
	.zero		17408


//--------------------- .nv.shared.reserved.0     --------------------------
	.section	.nv.shared.reserved.0,"aw",@nobits
	.weak		__nv_reservedSMEM_offset_0_alias
	.size		__nv_reservedSMEM_offset_0_alias, 0, 64
	.other		__nv_reservedSMEM_offset_0_alias,@"STO_CUDA_RESERVED_SHARED STV_DEFAULT"
__nv_reservedSMEM_offset_0_alias:
	.zero		0
	.zero		64


//--------------------- .nv.constant0._Z9bootstrapPdPiP17curandStateXORWOW --------------------------
	.section	.nv.constant0._Z9bootstrapPdPiP17curandStateXORWOW,"a",@progbits
	.sectionflags	@""
	.align	4
.nv.constant0._Z9bootstrapPdPiP17curandStateXORWOW:
	.zero		920


//--------------------- .nv.constant0._Z10initCurandP17curandStateXORWOWm --------------------------
	.section	.nv.constant0._Z10initCurandP17curandStateXORWOWm,"a",@progbits
	.sectionflags	@""
	.align	4
.nv.constant0._Z10initCurandP17curandStateXORWOWm:
	.zero		912


//--------------------- SYMBOLS --------------------------

	.type		.nv.reservedSmem.offset0,@object
	.size		.nv.reservedSmem.offset0,0x4
	.type		.nv.reservedSmem.cap,@object
	.size		.nv.reservedSmem.cap,0x4
